def attn_fwd(
    Q,
    K,
    V,
    Out,
    Lse,
    sm_scale,
    stride_qz,
    stride_qh,
    stride_qm,
    stride_qk,
    stride_kz,
    stride_kh,
    stride_kn,
    stride_kk,
    stride_vz,
    stride_vh,
    stride_vn,
    stride_vk,
    stride_oz,
    stride_oh,
    stride_om,
    stride_ok,
    seqlen_q,
    seqlen_k,
    BLOCK_M: tl.constexpr,
    BLOCK_N: tl.constexpr,
    HEAD_DIM: tl.constexpr,
    CAUSAL: tl.constexpr,
):
    start_m = tl.program_id(0)
    off_hz = tl.program_id(1)
    q_off = off_hz * stride_qh
    k_off = off_hz * stride_kh
    v_off = off_hz * stride_vh
    offs_m = start_m * BLOCK_M + tl.arange(0, BLOCK_M)
    offs_d = tl.arange(0, HEAD_DIM)
    offs_n = tl.arange(0, BLOCK_N)
    q_ptrs = Q + q_off + offs_m[:, None] * stride_qm + offs_d[None, :] * stride_qk
    k_ptrs = K + k_off + offs_d[:, None] * stride_kk + offs_n[None, :] * stride_kn
    v_ptrs = V + v_off + offs_n[:, None] * stride_vn + offs_d[None, :] * stride_vk
    m_i = tl.full([BLOCK_M], float("-inf"), dtype=tl.float32)
    l_i = tl.zeros([BLOCK_M], dtype=tl.float32) + 1.0
    acc = tl.zeros([BLOCK_M, HEAD_DIM], dtype=tl.float32)
    q = tl.load(q_ptrs)
    acc, l_i, m_i = _attn_fwd_inner(
        acc,
        l_i,
        m_i,
        q,
        k_ptrs,
        v_ptrs,
        sm_scale,
        stride_kn,
        stride_vn,
        start_m,
        seqlen_k,
        BLOCK_M,
        BLOCK_N,
        HEAD_DIM,
        CAUSAL,
    )
    acc = acc / l_i[:, None]
    lse = m_i + tl.math.log2(l_i) / 1.4426950408889634
    o_ptrs = (
        Out
        + off_hz * stride_oh
        + offs_m[:, None] * stride_om
        + offs_d[None, :] * stride_ok
    )
    tl.store(o_ptrs, acc.to(Out.dtype.element_ty))
    tl.store(Lse + off_hz * seqlen_q + offs_m, lse)

# config = {"BLOCK_M": 256, "BLOCK_N": 128, "HEAD_DIM": 16, "arch": "sm_100", "causal": false, "dtype": "bf16", "num_stages": 2, "num_warps": 8}
# arch = sm_100


// ===== COMPILED SASS (sm_100a) =====

	.target	sm_100a

	.elftype	@"ET_EXEC"


//--------------------- .note.nv.tkinfo           --------------------------
	.section	.note.nv.tkinfo,"",@"SHT_NOTE"
	.sectionflags	@"SHF_NOTE_NV_TKINFO"
	.tkinfo
        /*0018*/ 	.word	0x00000081
        /*0030*/ 	.string	""
        /*0030*/ 	.string	"ptxas-blackwell"
        /*0030*/ 	.string	"Cuda compilation tools, release 12.9, V12.9.86"
        /*0030*/ 	.string	"Build cuda_12.9.r12.9/compiler.36037853_0"
        /*0030*/ 	.string	"-v  -suppress-debug-info  -lineinfo  -arch sm_100a "



//--------------------- .note.nv.cuver            --------------------------
	.section	.note.nv.cuver,"",@"SHT_NOTE"
	.sectionflags	@"SHF_NOTE_NV_CUVER"
        /*0018*/ 	.short	0x0001
        /*001a*/ 	.short	0x0064
        /*001c*/ 	.short	0x0001
        /*001e*/ 	.short	0x0000
        /*0020*/ 	.short	0x0001
        /*0022*/ 	.short	0x0000


//--------------------- .nv.info                  --------------------------
	.section	.nv.info,"",@"SHT_CUDA_INFO"
	.align	4


	//----- nvinfo : EIATTR_REGCOUNT
	.align		4
        /*0000*/ 	.byte	0x04, 0x2f
        /*0002*/ 	.short	(.L_5 - .L_4)
	.align		4
.L_4:
        /*0004*/ 	.word	index@(attn_fwd)
        /*0008*/ 	.word	0x000000c3


	//----- nvinfo : EIATTR_FRAME_SIZE
	.align		4
.L_5:
        /*000c*/ 	.byte	0x04, 0x11
        /*000e*/ 	.short	(.L_7 - .L_6)
	.align		4
.L_6:
        /*0010*/ 	.word	index@($__internal_2_$__cuda_sm10x_tcgen05_guardrail_trap_unallocated_columns_being_dealloced)
        /*0014*/ 	.word	0x00000000


	//----- nvinfo : EIATTR_FRAME_SIZE
	.align		4
.L_7:
        /*0018*/ 	.byte	0x04, 0x11
        /*001a*/ 	.short	(.L_9 - .L_8)
	.align		4
.L_8:
        /*001c*/ 	.word	index@($__internal_1_$__cuda_sm10x_tcgen05_guardrail_trap_phase_invalid_during_alloc)
        /*0020*/ 	.word	0x00000000


	//----- nvinfo : EIATTR_FRAME_SIZE
	.align		4
.L_9:
        /*0024*/ 	.byte	0x04, 0x11
        /*0026*/ 	.short	(.L_11 - .L_10)
	.align		4
.L_10:
        /*0028*/ 	.word	index@($__internal_0_$__cuda_sm10x_tcgen05_guardrail_trap_col_being_dealloced_not_returned_by_alloc)
        /*002c*/ 	.word	0x00000000


	//----- nvinfo : EIATTR_FRAME_SIZE
	.align		4
.L_11:
        /*0030*/ 	.byte	0x04, 0x11
        /*0032*/ 	.short	(.L_13 - .L_12)
	.align		4
.L_12:
        /*0034*/ 	.word	index@(attn_fwd)
        /*0038*/ 	.word	0x00000000


	//----- nvinfo : EIATTR_MIN_STACK_SIZE
	.align		4
.L_13:
        /*003c*/ 	.byte	0x04, 0x12
        /*003e*/ 	.short	(.L_15 - .L_14)
	.align		4
.L_14:
        /*0040*/ 	.word	index@(attn_fwd)
        /*0044*/ 	.word	0x00000000
.L_15:


//--------------------- .nv.info.attn_fwd         --------------------------
	.section	.nv.info.attn_fwd,"",@"SHT_CUDA_INFO"
	.sectionflags	@""
	.align	4


	//----- nvinfo : EIATTR_CUDA_API_VERSION
	.align		4
        /*0000*/ 	.byte	0x04, 0x37
        /*0002*/ 	.short	(.L_17 - .L_16)
.L_16:
        /*0004*/ 	.word	0x00000081


	//----- nvinfo : EIATTR_KPARAM_INFO
	.align		4
.L_17:
        /*0008*/ 	.byte	0x04, 0x17
        /*000a*/ 	.short	(.L_19 - .L_18)
.L_18:
        /*000c*/ 	.word	0x00000000
        /*0010*/ 	.short	0x0019
        /*0012*/ 	.short	0x0080
        /*0014*/ 	.byte	0x00, 0xf4, 0x21, 0x00


	//----- nvinfo : EIATTR_KPARAM_INFO
	.align		4
.L_19:
        /*0018*/ 	.byte	0x04, 0x17
        /*001a*/ 	.short	(.L_21 - .L_20)
.L_20:
        /*001c*/ 	.word	0x00000000
        /*0020*/ 	.short	0x0018
        /*0022*/ 	.short	0x0078
        /*0024*/ 	.byte	0x00, 0xf4, 0x21, 0x00


	//----- nvinfo : EIATTR_KPARAM_INFO
	.align		4
.L_21:
        /*0028*/ 	.byte	0x04, 0x17
        /*002a*/ 	.short	(.L_23 - .L_22)
.L_22:
        /*002c*/ 	.word	0x00000000
        /*0030*/ 	.short	0x0017
        /*0032*/ 	.short	0x0070
        /*0034*/ 	.byte	0x00, 0xf0, 0x11, 0x00


	//----- nvinfo : EIATTR_KPARAM_INFO
	.align		4
.L_23:
        /*0038*/ 	.byte	0x04, 0x17
        /*003a*/ 	.short	(.L_25 - .L_24)
.L_24:
        /*003c*/ 	.word	0x00000000
        /*0040*/ 	.short	0x0016
        /*0042*/ 	.short	0x006c
        /*0044*/ 	.byte	0x00, 0xf0, 0x11, 0x00


	//----- nvinfo : EIATTR_KPARAM_INFO
	.align		4
.L_25:
        /*0048*/ 	.byte	0x04, 0x17
        /*004a*/ 	.short	(.L_27 - .L_26)
.L_26:
        /*004c*/ 	.word	0x00000000
        /*0050*/ 	.short	0x0015
        /*0052*/ 	.short	0x0068
        /*0054*/ 	.byte	0x00, 0xf0, 0x11, 0x00


	//----- nvinfo : EIATTR_KPARAM_INFO
	.align		4
.L_27:
        /*0058*/ 	.byte	0x04, 0x17
        /*005a*/ 	.short	(.L_29 - .L_28)
.L_28:
        /*005c*/ 	.word	0x00000000
        /*0060*/ 	.short	0x0014
        /*0062*/ 	.short	0x0064
        /*0064*/ 	.byte	0x00, 0xf0, 0x11, 0x00


	//----- nvinfo : EIATTR_KPARAM_INFO
	.align		4
.L_29:
        /*0068*/ 	.byte	0x04, 0x17
        /*006a*/ 	.short	(.L_31 - .L_30)
.L_30:
        /*006c*/ 	.word	0x00000000
        /*0070*/ 	.short	0x0013
        /*0072*/ 	.short	0x0060
        /*0074*/ 	.byte	0x00, 0xf0, 0x11, 0x00


	//----- nvinfo : EIATTR_KPARAM_INFO
	.align		4
.L_31:
        /*0078*/ 	.byte	0x04, 0x17
        /*007a*/ 	.short	(.L_33 - .L_32)
.L_32:
        /*007c*/ 	.word	0x00000000
        /*0080*/ 	.short	0x0012
        /*0082*/ 	.short	0x005c
        /*0084*/ 	.byte	0x00, 0xf0, 0x11, 0x00


	//----- nvinfo : EIATTR_KPARAM_INFO
	.align		4
.L_33:
        /*0088*/ 	.byte	0x04, 0x17
        /*008a*/ 	.short	(.L_35 - .L_34)
.L_34:
        /*008c*/ 	.word	0x00000000
        /*0090*/ 	.short	0x0011
        /*0092*/ 	.short	0x0058
        /*0094*/ 	.byte	0x00, 0xf0, 0x11, 0x00


	//----- nvinfo : EIATTR_KPARAM_INFO
	.align		4
.L_35:
        /*0098*/ 	.byte	0x04, 0x17
        /*009a*/ 	.short	(.L_37 - .L_36)
.L_36:
        /*009c*/ 	.word	0x00000000
        /*00a0*/ 	.short	0x0010
        /*00a2*/ 	.short	0x0054
        /*00a4*/ 	.byte	0x00, 0xf0, 0x11, 0x00


	//----- nvinfo : EIATTR_KPARAM_INFO
	.align		4
.L_37:
        /*00a8*/ 	.byte	0x04, 0x17
        /*00aa*/ 	.short	(.L_39 - .L_38)
.L_38:
        /*00ac*/ 	.word	0x00000000
        /*00b0*/ 	.short	0x000f
        /*00b2*/ 	.short	0x0050
        /*00b4*/ 	.byte	0x00, 0xf0, 0x11, 0x00


	//----- nvinfo : EIATTR_KPARAM_INFO
	.align		4
.L_39:
        /*00b8*/ 	.byte	0x04, 0x17
        /*00ba*/ 	.short	(.L_41 - .L_40)
.L_40:
        /*00bc*/ 	.word	0x00000000
        /*00c0*/ 	.short	0x000e
        /*00c2*/ 	.short	0x004c
        /*00c4*/ 	.byte	0x00, 0xf0, 0x11, 0x00


	//----- nvinfo : EIATTR_KPARAM_INFO
	.align		4
.L_41:
        /*00c8*/ 	.byte	0x04, 0x17
        /*00ca*/ 	.short	(.L_43 - .L_42)
.L_42:
        /*00cc*/ 	.word	0x00000000
        /*00d0*/ 	.short	0x000d
        /*00d2*/ 	.short	0x0048
        /*00d4*/ 	.byte	0x00, 0xf0, 0x11, 0x00


	//----- nvinfo : EIATTR_KPARAM_INFO
	.align		4
.L_43:
        /*00d8*/ 	.byte	0x04, 0x17
        /*00da*/ 	.short	(.L_45 - .L_44)
.L_44:
        /*00dc*/ 	.word	0x00000000
        /*00e0*/ 	.short	0x000c
        /*00e2*/ 	.short	0x0044
        /*00e4*/ 	.byte	0x00, 0xf0, 0x11, 0x00


	//----- nvinfo : EIATTR_KPARAM_INFO
	.align		4
.L_45:
        /*00e8*/ 	.byte	0x04, 0x17
        /*00ea*/ 	.short	(.L_47 - .L_46)
.L_46:
        /*00ec*/ 	.word	0x00000000
        /*00f0*/ 	.short	0x000b
        /*00f2*/ 	.short	0x0040
        /*00f4*/ 	.byte	0x00, 0xf0, 0x11, 0x00


	//----- nvinfo : EIATTR_KPARAM_INFO
	.align		4
.L_47:
        /*00f8*/ 	.byte	0x04, 0x17
        /*00fa*/ 	.short	(.L_49 - .L_48)
.L_48:
        /*00fc*/ 	.word	0x00000000
        /*0100*/ 	.short	0x000a
        /*0102*/ 	.short	0x003c
        /*0104*/ 	.byte	0x00, 0xf0, 0x11, 0x00


	//----- nvinfo : EIATTR_KPARAM_INFO
	.align		4
.L_49:
        /*0108*/ 	.byte	0x04, 0x17
        /*010a*/ 	.short	(.L_51 - .L_50)
.L_50:
        /*010c*/ 	.word	0x00000000
        /*0110*/ 	.short	0x0009
        /*0112*/ 	.short	0x0038
        /*0114*/ 	.byte	0x00, 0xf0, 0x11, 0x00


	//----- nvinfo : EIATTR_KPARAM_INFO
	.align		4
.L_51:
        /*0118*/ 	.byte	0x04, 0x17
        /*011a*/ 	.short	(.L_53 - .L_52)
.L_52:
        /*011c*/ 	.word	0x00000000
        /*0120*/ 	.short	0x0008
        /*0122*/ 	.short	0x0034
        /*0124*/ 	.byte	0x00, 0xf0, 0x11, 0x00


	//----- nvinfo : EIATTR_KPARAM_INFO
	.align		4
.L_53:
        /*0128*/ 	.byte	0x04, 0x17
        /*012a*/ 	.short	(.L_55 - .L_54)
.L_54:
        /*012c*/ 	.word	0x00000000
        /*0130*/ 	.short	0x0007
        /*0132*/ 	.short	0x0030
        /*0134*/ 	.byte	0x00, 0xf0, 0x11, 0x00


	//----- nvinfo : EIATTR_KPARAM_INFO
	.align		4
.L_55:
        /*0138*/ 	.byte	0x04, 0x17
        /*013a*/ 	.short	(.L_57 - .L_56)
.L_56:
        /*013c*/ 	.word	0x00000000
        /*0140*/ 	.short	0x0006
        /*0142*/ 	.short	0x002c
        /*0144*/ 	.byte	0x00, 0xf0, 0x11, 0x00


	//----- nvinfo : EIATTR_KPARAM_INFO
	.align		4
.L_57:
        /*0148*/ 	.byte	0x04, 0x17
        /*014a*/ 	.short	(.L_59 - .L_58)
.L_58:
        /*014c*/ 	.word	0x00000000
        /*0150*/ 	.short	0x0005
        /*0152*/ 	.short	0x0028
        /*0154*/ 	.byte	0x00, 0xf0, 0x11, 0x00


	//----- nvinfo : EIATTR_KPARAM_INFO
	.align		4
.L_59:
        /*0158*/ 	.byte	0x04, 0x17
        /*015a*/ 	.short	(.L_61 - .L_60)
.L_60:
        /*015c*/ 	.word	0x00000000
        /*0160*/ 	.short	0x0004
        /*0162*/ 	.short	0x0020
        /*0164*/ 	.byte	0x00, 0xf4, 0x21, 0x00


	//----- nvinfo : EIATTR_KPARAM_INFO
	.align		4
.L_61:
        /*0168*/ 	.byte	0x04, 0x17
        /*016a*/ 	.short	(.L_63 - .L_62)
.L_62:
        /*016c*/ 	.word	0x00000000
        /*0170*/ 	.short	0x0003
        /*0172*/ 	.short	0x0018
        /*0174*/ 	.byte	0x00, 0xf4, 0x21, 0x00


	//----- nvinfo : EIATTR_KPARAM_INFO
	.align		4
.L_63:
        /*0178*/ 	.byte	0x04, 0x17
        /*017a*/ 	.short	(.L_65 - .L_64)
.L_64:
        /*017c*/ 	.word	0x00000000
        /*0180*/ 	.short	0x0002
        /*0182*/ 	.short	0x0010
        /*0184*/ 	.byte	0x00, 0xf4, 0x21, 0x00


	//----- nvinfo : EIATTR_KPARAM_INFO
	.align		4
.L_65:
        /*0188*/ 	.byte	0x04, 0x17
        /*018a*/ 	.short	(.L_67 - .L_66)
.L_66:
        /*018c*/ 	.word	0x00000000
        /*0190*/ 	.short	0x0001
        /*0192*/ 	.short	0x0008
        /*0194*/ 	.byte	0x00, 0xf4, 0x21, 0x00


	//----- nvinfo : EIATTR_KPARAM_INFO
	.align		4
.L_67:
        /*0198*/ 	.byte	0x04, 0x17
        /*019a*/ 	.short	(.L_69 - .L_68)
.L_68:
        /*019c*/ 	.word	0x00000000
        /*01a0*/ 	.short	0x0000
        /*01a2*/ 	.short	0x0000
        /*01a4*/ 	.byte	0x00, 0xf4, 0x21, 0x00


	//----- nvinfo : EIATTR_AT_ENTRY_FRAGMENTS
	.align		4
.L_69:
        /*01a8*/ 	.byte	0x04, 0x4f
        /*01aa*/ 	.short	(.L_71 - .L_70)


	//   ....[0]....
.L_70:
        /*01ac*/ 	.word	0x00000004


	//----- nvinfo : EIATTR_RESERVED_SMEM_USED
	.align		4
.L_71:
        /*01b0*/ 	.byte	0x01, 0x41
	.zero		2


	//----- nvinfo : EIATTR_SPARSE_MMA_MASK
	.align		4
        /*01b4*/ 	.byte	0x03, 0x50
        /*01b6*/ 	.short	0x0000


	//----- nvinfo : EIATTR_TCGEN05_1CTA_USED
	.align		4
        /*01b8*/ 	.byte	0x01, 0x51
	.zero		2


	//----- nvinfo : EIATTR_MAXREG_COUNT
	.align		4
        /*01bc*/ 	.byte	0x03, 0x1b
        /*01be*/ 	.short	0x00ff


	//----- nvinfo : EIATTR_NUM_BARRIERS
	.align		4
        /*01c0*/ 	.byte	0x02, 0x4c
        /*01c2*/ 	.byte	0x01
	.zero		1


	//----- nvinfo : EIATTR_INT_WARP_WIDE_INSTR_OFFSETS
	.align		4
        /*01c4*/ 	.byte	0x04, 0x31
        /*01c6*/ 	.short	(.L_73 - .L_72)


	//   ....[0]....
.L_72:
        /*01c8*/ 	.word	0x00000db0


	//   ....[1]....
        /*01cc*/ 	.word	0x00000dc0


	//   ....[2]....
        /*01d0*/ 	.word	0x00001020


	//   ....[3]....
        /*01d4*/ 	.word	0x00001160


	//   ....[4]....
        /*01d8*/ 	.word	0x00005390


	//   ....[5]....
        /*01dc*/ 	.word	0x00009cf0


	//   ....[6]....
        /*01e0*/ 	.word	0x00009d40


	//----- nvinfo : EIATTR_COOP_GROUP_MASK_REGIDS
	.align		4
.L_73:
        /*01e4*/ 	.byte	0x04, 0x29
        /*01e6*/ 	.short	(.L_75 - .L_74)


	//   ....[0]....
.L_74:
        /*01e8*/ 	.word	0xffffffff


	//   ....[1]....
        /*01ec*/ 	.word	0xffffffff


	//   ....[2]....
        /*01f0*/ 	.word	0xffffffff


	//   ....[3]....
        /*01f4*/ 	.word	0xffffffff


	//----- nvinfo : EIATTR_COOP_GROUP_INSTR_OFFSETS
	.align		4
.L_75:
        /*01f8*/ 	.byte	0x04, 0x28
        /*01fa*/ 	.short	(.L_77 - .L_76)


	//   ....[0]....
.L_76:
        /*01fc*/ 	.word	0x00000050


	//   ....[1]....
        /*0200*/ 	.word	0x00000310


	//   ....[2]....
        /*0204*/ 	.word	0x00009b80


	//   ....[3]....
        /*0208*/ 	.word	0x00009df0


	//----- nvinfo : EIATTR_VRC_CTA_INIT_COUNT
	.align		4
.L_77:
        /*020c*/ 	.byte	0x02, 0x4a
        /*020e*/ 	.byte	0x80
	.zero		1


	//----- nvinfo : EIATTR_MBARRIER_INSTR_OFFSETS
	.align		4
        /*0210*/ 	.byte	0x04, 0x39
        /*0212*/ 	.short	(.L_79 - .L_78)


	//   ....[0]....
.L_78:
        /*0214*/ 	.word	0x00000f50
        /*0218*/ 	.word	0x000000ff
        /*021c*/ 	.word	0x00000000
        /*0220*/ 	.short	0x0100
        /*0222*/ 	.byte	0x08
	.zero		1


	//   ....[1]....
        /*0224*/ 	.word	0x00001140
        /*0228*/ 	.word	0x000000ff
        /*022c*/ 	.word	0x00005008
        /*0230*/ 	.short	0x0100
        /*0232*/ 	.byte	0x05
	.zero		1


	//   ....[2]....
        /*0234*/ 	.word	0x00001250
        /*0238*/ 	.word	0x000000ff
        /*023c*/ 	.word	0x00003000
        /*0240*/ 	.short	0x0100
        /*0242*/ 	.byte	0x05
	.zero		1


	//   ....[3]....
        /*0244*/ 	.word	0x00001400
        /*0248*/ 	.word	0x000000ff
        /*024c*/ 	.word	0x00003000
        /*0250*/ 	.short	0x010a
        /*0252*/ 	.byte	0x05
	.zero		1


	//   ....[4]....
        /*0254*/ 	.word	0x00001460
        /*0258*/ 	.word	0x000000ff
        /*025c*/ 	.word	0x00003000
        /*0260*/ 	.short	0x0108
        /*0262*/ 	.byte	0x05
	.zero		1


	//   ....[5]....
        /*0264*/ 	.word	0x00005450
        /*0268*/ 	.word	0x000000ff
        /*026c*/ 	.word	0x00005010
        /*0270*/ 	.short	0x0100
        /*0272*/ 	.byte	0x05
	.zero		1


	//   ....[6]....
        /*0274*/ 	.word	0x00005560
        /*0278*/ 	.word	0x000000ff
        /*027c*/ 	.word	0x00005010
        /*0280*/ 	.short	0x010a
        /*0282*/ 	.byte	0x05
	.zero		1


	//   ....[7]....
        /*0284*/ 	.word	0x000055a0
        /*0288*/ 	.word	0x000000ff
        /*028c*/ 	.word	0x00005010
        /*0290*/ 	.short	0x0108
        /*0292*/ 	.byte	0x05
	.zero		1


	//   ....[8]....
        /*0294*/ 	.word	0x000070b0
        /*0298*/ 	.word	0x000000ff
        /*029c*/ 	.word	0x00000000
        /*02a0*/ 	.short	0x010a
        /*02a2*/ 	.byte	0x08
	.zero		1


	//   ....[9]....
        /*02a4*/ 	.word	0x00009020
        /*02a8*/ 	.word	0x000000ff
        /*02ac*/ 	.word	0x00000000
        /*02b0*/ 	.short	0x010a
        /*02b2*/ 	.byte	0x08
	.zero		1


	//   ....[10]....
        /*02b4*/ 	.word	0x00009190
        /*02b8*/ 	.word	0x000000ff
        /*02bc*/ 	.word	0x00005000
        /*02c0*/ 	.short	0x0108
        /*02c2*/ 	.byte	0x05
	.zero		1


	//   ....[11]....
        /*02c4*/ 	.word	0x000092c0
        /*02c8*/ 	.word	0x000000ff
        /*02cc*/ 	.word	0x00005008
        /*02d0*/ 	.short	0x0108
        /*02d2*/ 	.byte	0x05
	.zero		1


	//   ....[12]....
        /*02d4*/ 	.word	0x00009e10
        /*02d8*/ 	.word	0x000000ff
        /*02dc*/ 	.word	0x00003000
        /*02e0*/ 	.short	0x010a
        /*02e2*/ 	.byte	0x05
	.zero		1


	//   ....[13]....
        /*02e4*/ 	.word	0x00009e40
        /*02e8*/ 	.word	0x000000ff
        /*02ec*/ 	.word	0x00005010
        /*02f0*/ 	.short	0x010a
        /*02f2*/ 	.byte	0x05
	.zero		1


	//   ....[14]....
        /*02f4*/ 	.word	0x00009e70
        /*02f8*/ 	.word	0x000000ff
        /*02fc*/ 	.word	0x00000000
        /*0300*/ 	.short	0x010a
        /*0302*/ 	.byte	0x08
	.zero		1


	//   ....[15]....
        /*0304*/ 	.word	0x00009ea0
        /*0308*/ 	.word	0x000000ff
        /*030c*/ 	.word	0x00000000
        /*0310*/ 	.short	0x010a
        /*0312*/ 	.byte	0x08
	.zero		1


	//----- nvinfo : EIATTR_NUM_MBARRIERS
	.align		4
.L_79:
        /*0314*/ 	.byte	0x03, 0x38
        /*0316*/ 	.short	0xffff


	//----- nvinfo : EIATTR_EXIT_INSTR_OFFSETS
	.align		4
        /*0318*/ 	.byte	0x04, 0x1c
        /*031a*/ 	.short	(.L_81 - .L_80)


	//   ....[0]....
.L_80:
        /*031c*/ 	.word	0x00009e00


	//----- nvinfo : EIATTR_REQNTID
	.align		4
.L_81:
        /*0320*/ 	.byte	0x04, 0x10
        /*0322*/ 	.short	(.L_83 - .L_82)
.L_82:
        /*0324*/ 	.word	0x00000100
        /*0328*/ 	.word	0x00000001
        /*032c*/ 	.word	0x00000001


	//----- nvinfo : EIATTR_CRS_STACK_SIZE
	.align		4
.L_83:
        /*0330*/ 	.byte	0x04, 0x1e
        /*0332*/ 	.short	(.L_85 - .L_84)
.L_84:
        /*0334*/ 	.word	0x00000000


	//----- nvinfo : EIATTR_CBANK_PARAM_SIZE
	.align		4
.L_85:
        /*0338*/ 	.byte	0x03, 0x19
        /*033a*/ 	.short	0x0088


	//----- nvinfo : EIATTR_PARAM_CBANK
	.align		4
        /*033c*/ 	.byte	0x04, 0x0a
        /*033e*/ 	.short	(.L_87 - .L_86)
	.align		4
.L_86:
        /*0340*/ 	.word	index@(.nv.constant0.attn_fwd)
        /*0344*/ 	.short	0x0380
        /*0346*/ 	.short	0x0088


	//----- nvinfo : EIATTR_SW_WAR
	.align		4
.L_87:
        /*0348*/ 	.byte	0x04, 0x36
        /*034a*/ 	.short	(.L_89 - .L_88)
.L_88:
        /*034c*/ 	.word	0x00000008
.L_89:


//--------------------- .nv.compat                --------------------------
	.section	.nv.compat,"",@"SHT_CUDA_COMPAT_INFO"
	.align	4
        /*0000*/ 	.byte	0x02, 0x02, 0x02, 0x00, 0x02, 0x05, 0x05, 0x00, 0x02, 0x03, 0x00, 0x00, 0x02, 0x06, 0x01, 0x00


//--------------------- .nv.callgraph             --------------------------
	.section	.nv.callgraph,"",@"SHT_CUDA_CALLGRAPH"
	.align	4
	.sectionentsize	8
	.align		4
        /*0000*/ 	.word	0x00000000
	.align		4
        /*0004*/ 	.word	0xffffffff
	.align		4
        /*0008*/ 	.word	0x00000000
	.align		4
        /*000c*/ 	.word	0xfffffffe
	.align		4
        /*0010*/ 	.word	0x00000000
	.align		4
        /*0014*/ 	.word	0xfffffffd
	.align		4
        /*0018*/ 	.word	0x00000000
	.align		4
        /*001c*/ 	.word	0xfffffffc


//--------------------- .nv.constant4             --------------------------
	.section	.nv.constant4,"a",@progbits
	.align	8
	.align		8
.nv.constant4:
        /*0000*/ 	.dword	_$_str


//--------------------- .text.attn_fwd            --------------------------
	.section	.text.attn_fwd,"ax",@progbits
	.align	128
        .global         attn_fwd
        .type           attn_fwd,@function
        .size           attn_fwd,(.L_x_28 - attn_fwd)
        .other          attn_fwd,@"STO_CUDA_ENTRY STV_DEFAULT"
attn_fwd:
.text.attn_fwd:
[----:B------:R-:W0:Y:S01]  /*0000*/  LDC R1, c[0x0][0x37c] ;  /* 0x0000df00ff017b82 */ /* 0x000e220000000800 */
[----:B------:R-:W1:Y:S02]  /*0010*/  S2R R3, SR_TID.X ;  /* 0x0000000000037919 */ /* 0x000e640000002100 */
[----:B-1----:R-:W-:-:S13]  /*0020*/  ISETP.GE.U32.AND P0, PT, R3, 0x20, PT ;  /* 0x000000200300780c */ /* 0x002fda0003f06070 */
[----:B------:R-:W-:Y:S05]  /*0030*/  @P0 BRA `(.L_x_0) ;  /* 0x0000000000b80947 */ /* 0x000fea0003800000 */
[----:B------:R-:W1:Y:S01]  /*0040*/  S2UR UR6, SR_CgaCtaId ;  /* 0x00000000000679c3 */ /* 0x000e620000008800 */
[----:B------:R-:W-:Y:S01]  /*0050*/  NOP ;  /* 0x0000000000007918 */ /* 0x000fe20000000000 */
[----:B------:R-:W-:Y:S02]  /*0060*/  UMOV UR4, 0x40 ;  /* 0x0000004000047882 */ /* 0x000fe40000000000 */
[----:B-1----:R-:W-:-:S09]  /*0070*/  ULEA UR4, UR6, UR4, 0x18 ;  /* 0x0000000406047291 */ /* 0x002fd2000f8ec0ff */
[----:B------:R-:W1:Y:S01]  /*0080*/  LDS.U8 R0, [UR4] ;  /* 0x00000004ff007984 */ /* 0x000e620008000000 */
[----:B------:R-:W-:Y:S02]  /*0090*/  UMOV UR4, 0x400 ;  /* 0x0000040000047882 */ /* 0x000fe40000000000 */
[----:B------:R-:W-:Y:S01]  /*00a0*/  ULEA UR4, UR6, UR4, 0x18 ;  /* 0x0000000406047291 */ /* 0x000fe2000f8ec0ff */
[----:B-1----:R-:W-:-:S13]  /*00b0*/  ISETP.NE.AND P1, PT, R0, RZ, PT ;  /* 0x000000ff0000720c */ /* 0x002fda0003f25270 */
[----:B------:R-:W-:Y:S05]  /*00c0*/  @P1 BRA `(.L_x_1) ;  /* 0x00000000007c1947 */ /* 0x000fea0003800000 */
[----:B------:R-:W-:-:S13]  /*00d0*/  ELECT P1, URZ, PT ;  /* 0x0000000000ff782f */ /* 0x000fda0003820000 */
[----:B------:R-:W-:Y:S05]  /*00e0*/  @!P1 BRA `(.L_x_2) ;  /* 0x0000000000849947 */ /* 0x000fea0003800000 */
[----:B------:R-:W-:Y:S01]  /*00f0*/  UMOV UR5, 0x10 ;  /* 0x0000001000057882 */ /* 0x000fe20000000000 */
[----:B------:R-:W-:Y:S01]  /*0100*/  HFMA2 R7, -RZ, RZ, 0, 5.9604644775390625e-08 ;  /* 0x00000001ff077431 */ /* 0x000fe200000001ff */
[----:B------:R-:W-:-:S03]  /*0110*/  MOV R5, 0xffff ;  /* 0x0000ffff00057802 */ /* 0x000fc60000000f00 */
[----:B------:R-:W-:Y:S04]  /*0120*/  DEPBAR.LE SB1, 0x36 ;  /* 0x00009d800000791a */ /* 0x000fe80000000000 */
[----:B------:R-:W1:Y:S02]  /*0130*/  UTCATOMSWS.FIND_AND_SET.ALIGN UP0, UR5, UR5 ;  /* 0x00000005000575e3 */ /* 0x000e640008000800 */
[----:B-1----:R-:W-:-:S04]  /*0140*/  PLOP3.LUT P1, PT, PT, PT, UP0, 0x80, 0x8 ;  /* 0x000000000008781c */ /* 0x002fc80003f2f008 */
[----:B------:R-:W-:-:S04]  /*0150*/  SEL R0, RZ, 0xffffffff, !P1 ;  /* 0xffffffffff007807 */ /* 0x000fc80004800000 */
[----:B------:R-:W-:Y:S02]  /*0160*/  ISETP.NE.AND P1, PT, R0, RZ, PT ;  /* 0x000000ff0000720c */ /* 0x000fe40003f25270 */
[----:B------:R-:W-:-:S11]  /*0170*/  MOV R0, UR5 ;  /* 0x0000000500007c02 */ /* 0x000fd60008000f00 */
[----:B------:R-:W-:Y:S05]  /*0180*/  @P1 BRA `(.L_x_3) ;  /* 0x0000000000241947 */ /* 0x000fea0003800000 */
.L_x_4:
[----:B------:R-:W-:Y:S05]  /*0190*/  NANOSLEEP 0x64 ;  /* 0x000000640000795d */ /* 0x000fea0003800000 */
[----:B------:R-:W-:-:S05]  /*01a0*/  UMOV UR5, 0x10 ;  /* 0x0000001000057882 */ /* 0x000fca0000000000 */
[----:B------:R-:W-:Y:S04]  /*01b0*/  DEPBAR.LE SB1, 0x36 ;  /* 0x00009d800000791a */ /* 0x000fe80000000000 */
[----:B------:R-:W1:Y:S02]  /*01c0*/  UTCATOMSWS.FIND_AND_SET.ALIGN UP0, UR5, UR5 ;  /* 0x00000005000575e3 */ /* 0x000e640008000800 */
[----:B-1----:R-:W-:-:S04]  /*01d0*/  PLOP3.LUT P1, PT, PT, PT, UP0, 0x80, 0x8 ;  /* 0x000000000008781c */ /* 0x002fc80003f2f008 */
[----:B------:R-:W-:-:S04]  /*01e0*/  SEL R0, RZ, 0xffffffff, !P1 ;  /* 0xffffffffff007807 */ /* 0x000fc80004800000 */
[----:B------:R-:W-:Y:S02]  /*01f0*/  ISETP.NE.AND P1, PT, R0, RZ, PT ;  /* 0x000000ff0000720c */ /* 0x000fe40003f25270 */
[----:B------:R-:W-:-:S11]  /*0200*/  MOV R0, UR5 ;  /* 0x0000000500007c02 */ /* 0x000fd60008000f00 */
[----:B------:R-:W-:Y:S05]  /*0210*/  @!P1 BRA `(.L_x_4) ;  /* 0xfffffffc00dc9947 */ /* 0x000fea000383ffff */
.L_x_3:
[C---:B------:R-:W-:Y:S01]  /*0220*/  IADD3 R4, PT, PT, R0.reuse, 0x10, RZ ;  /* 0x0000001000047810 */ /* 0x040fe20007ffe0ff */
[----:B------:R-:W-:Y:S01]  /*0230*/  UMOV UR5, 0x50 ;  /* 0x0000005000057882 */ /* 0x000fe20000000000 */
[----:B------:R-:W-:Y:S01]  /*0240*/  SHF.L.U32 R2, R5, R0, RZ ;  /* 0x0000000005027219 */ /* 0x000fe200000006ff */
[----:B------:R-:W-:Y:S01]  /*0250*/  ULEA UR5, UR6, UR5, 0x18 ;  /* 0x0000000506057291 */ /* 0x000fe2000f8ec0ff */
[----:B------:R-:W-:Y:S02]  /*0260*/  SHF.L.U32 R5, R7, R4, RZ ;  /* 0x0000000407057219 */ /* 0x000fe400000006ff */
[----:B------:R-:W-:Y:S02]  /*0270*/  SHF.L.U32 R0, R0, 0x5, RZ ;  /* 0x0000000500007819 */ /* 0x000fe400000006ff */
[----:B------:R-:W-:-:S05]  /*0280*/  LOP3.LUT R2, R5, R2, RZ, 0xfc, !PT ;  /* 0x0000000205027212 */ /* 0x000fca00078efcff */
[----:B------:R1:W-:Y:S04]  /*0290*/  ATOMS.OR RZ, [UR5], R2 ;  /* 0x00000002ffff798c */ /* 0x0003e8000b000005 */
[----:B------:R1:W-:Y:S01]  /*02a0*/  STS [UR4], R0 ;  /* 0x00000000ff007988 */ /* 0x0003e20008000804 */
[----:B------:R-:W-:Y:S05]  /*02b0*/  BRA `(.L_x_2) ;  /* 0x0000000000107947 */ /* 0x000fea0003800000 */
.L_x_1:
[----:B------:R-:W-:Y:S02]  /*02c0*/  MOV R0, 0xffffffff ;  /* 0xffffffff00007802 */ /* 0x000fe40000000f00 */
[----:B------:R-:W-:-:S03]  /*02d0*/  MOV R4, 0x300 ;  /* 0x0000030000047802 */ /* 0x000fc60000000f00 */
[----:B------:R1:W-:Y:S04]  /*02e0*/  STS [UR4], R0 ;  /* 0x00000000ff007988 */ /* 0x0003e80008000804 */
[----:B01----:R-:W-:Y:S05]  /*02f0*/  CALL.REL.NOINC `($__internal_1_$__cuda_sm10x_tcgen05_guardrail_trap_phase_invalid_during_alloc) ;  /* 0x0000009c00007944 */ /* 0x003fea0003c00000 */
.L_x_2:
[----:B------:R-:W-:Y:S05]  /*0300*/  WARPSYNC.ALL ;  /* 0x0000000000007948 */ /* 0x000fea0003800000 */
[----:B------:R-:W-:Y:S01]  /*0310*/  NOP ;  /* 0x0000000000007918 */ /* 0x000fe20000000000 */
.L_x_0:
[----:B------:R-:W2:Y:S01]  /*0320*/  S2R R5, SR_CTAID.X ;  /* 0x0000000000057919 */ /* 0x000ea20000002500 */
[----:B------:R-:W3:Y:S01]  /*0330*/  S2UR UR8, SR_CgaCtaId ;  /* 0x00000000000879c3 */ /* 0x000ee20000008800 */
[----:B------:R-:W4:Y:S01]  /*0340*/  LDCU.64 UR6, c[0x0][0x3b0] ;  /* 0x00007600ff0677ac */ /* 0x000f220008000a00 */
[----:B-1----:R-:W-:Y:S01]  /*0350*/  LOP3.LUT R0, R3, 0xff, RZ, 0xc0, !PT ;  /* 0x000000ff03007812 */ /* 0x002fe200078ec0ff */
[----:B------:R-:W-:Y:S01]  /*0360*/  UMOV UR5, 0x400 ;  /* 0x0000040000057882 */ /* 0x000fe20000000000 */
[----:B------:R-:W1:Y:S04]  /*0370*/  LDCU.64 UR20, c[0x0][0x358] ;  /* 0x00006b00ff1477ac */ /* 0x000e680008000a00 */
[----:B------:R-:W4:Y:S08]  /*0380*/  S2UR UR4, SR_CTAID.Y ;  /* 0x00000000000479c3 */ /* 0x000f300000002600 */
[----:B------:R-:W0:Y:S08]  /*0390*/  LDC.64 R6, c[0x0][0x380] ;  /* 0x0000e000ff067b82 */ /* 0x000e300000000a00 */
[----:B------:R-:W1:Y:S01]  /*03a0*/  LDC R35, c[0x0][0x3b8] ;  /* 0x0000ee00ff237b82 */ /* 0x000e620000000800 */
[----:B---3--:R-:W-:-:S07]  /*03b0*/  ULEA UR5, UR8, UR5, 0x18 ;  /* 0x0000000508057291 */ /* 0x008fce000f8ec0ff */
[----:B------:R-:W-:Y:S01]  /*03c0*/  BAR.SYNC.DEFER_BLOCKING 0x0 ;  /* 0x0000000000007b1d */ /* 0x000fe20000010000 */
[----:B--2---:R-:W-:Y:S01]  /*03d0*/  LEA R0, R5, R0, 0x8 ;  /* 0x0000000005007211 */ /* 0x004fe200078e40ff */
[----:B----4-:R-:W-:-:S06]  /*03e0*/  UIMAD UR6, UR4, UR6, URZ ;  /* 0x00000006040672a4 */ /* 0x010fcc000f8e02ff */
[----:B------:R-:W2:Y:S01]  /*03f0*/  LDC.64 R146, c[0x0][0x3c0] ;  /* 0x0000f000ff927b82 */ /* 0x000ea20000000a00 */
[----:B------:R-:W-:Y:S01]  /*0400*/  IMAD R2, R0, UR7, RZ ;  /* 0x0000000700027c24 */ /* 0x000fe2000f8e02ff */
[----:B------:R-:W-:Y:S02]  /*0410*/  USHF.L.U32 UR9, UR6, 0x1, URZ ;  /* 0x0000000106097899 */ /* 0x000fe400080006ff */
[----:B------:R-:W-:Y:S02]  /*0420*/  UIMAD.WIDE UR6, UR6, 0x2, URZ ;  /* 0x00000002060678a5 */ /* 0x000fe4000f8e02ff */
[C---:B------:R-:W-:Y:S01]  /*0430*/  SHF.L.U32 R5, R2.reuse, 0x1, RZ ;  /* 0x0000000102057819 */ /* 0x040fe200000006ff */
[----:B------:R-:W-:-:S03]  /*0440*/  IMAD.HI R2, R2, 0x2, RZ ;  /* 0x0000000202027827 */ /* 0x000fc600078e02ff */
[----:B0-----:R-:W-:Y:S02]  /*0450*/  IADD3 R4, P1, P2, R5, UR9, R6 ;  /* 0x0000000905047c10 */ /* 0x001fe4000fa3e006 */
[C---:B-1----:R-:W-:Y:S01]  /*0460*/  SHF.L.U32 R9, R35.reuse, 0x1, RZ ;  /* 0x0000000123097819 */ /* 0x042fe200000006ff */
[----:B------:R-:W0:Y:S01]  /*0470*/  LDS R38, [UR5] ;  /* 0x00000005ff267984 */ /* 0x000e220008000800 */
[C---:B------:R-:W-:Y:S01]  /*0480*/  IMAD R37, R35.reuse, 0x16, RZ ;  /* 0x0000001623257824 */ /* 0x040fe200078e02ff */
[----:B------:R-:W-:Y:S01]  /*0490*/  IADD3.X R5, PT, PT, R2, UR7, R7, P1, P2 ;  /* 0x0000000702057c10 */ /* 0x000fe20008fe4407 */
[----:B------:R-:W1:Y:S01]  /*04a0*/  LDCU UR6, c[0x0][0x3c8] ;  /* 0x00007900ff0677ac */ /* 0x000e620008000800 */
[----:B------:R-:W-:Y:S01]  /*04b0*/  BAR.SYNC.DEFER_BLOCKING 0x0 ;  /* 0x0000000000007b1d */ /* 0x000fe20000010000 */
[----:B------:R-:W-:Y:S01]  /*04c0*/  IMAD R7, R35, 0x12, RZ ;  /* 0x0000001223077824 */ /* 0x000fe200078e02ff */
[-C--:B------:R-:W-:Y:S01]  /*04d0*/  IADD3 R6, P3, PT, R9, R4.reuse, RZ ;  /* 0x0000000409067210 */ /* 0x080fe20007f7e0ff */
[C---:B------:R-:W-:Y:S01]  /*04e0*/  IMAD R17, R35.reuse, 0x6, RZ ;  /* 0x0000000623117824 */ /* 0x040fe200078e02ff */
[CC--:B------:R-:W-:Y:S01]  /*04f0*/  LEA R8, P6, R35.reuse, R4.reuse, 0x2 ;  /* 0x0000000423087211 */ /* 0x0c0fe200078c10ff */
[----:B------:R-:W-:Y:S01]  /*0500*/  IMAD R25, R35, 0xa, RZ ;  /* 0x0000000a23197824 */ /* 0x000fe200078e02ff */
[----:B------:R-:W-:-:S02]  /*0510*/  IADD3 R26, P4, PT, R37, R4, RZ ;  /* 0x00000004251a7210 */ /* 0x000fc40007f9e0ff */
[----:B------:R-:W3:Y:S01]  /*0520*/  LDC.64 R36, c[0x0][0x388] ;  /* 0x0000e200ff247b82 */ /* 0x000ee20000000a00 */
[----:B------:R-:W-:Y:S01]  /*0530*/  IADD3 R22, P2, PT, R7, R4, RZ ;  /* 0x0000000407167210 */ /* 0x000fe20007f5e0ff */
[C---:B------:R-:W-:Y:S01]  /*0540*/  IMAD R29, R35.reuse, 0xc, RZ ;  /* 0x0000000c231d7824 */ /* 0x040fe200078e02ff */
[CC--:B------:R-:W-:Y:S01]  /*0550*/  LEA.HI.X.SX32 R7, R35.reuse, R5.reuse, 0x1, P3 ;  /* 0x0000000523077211 */ /* 0x0c0fe200018f0eff */
[----:B------:R-:W-:Y:S01]  /*0560*/  IMAD R33, R35, 0xe, RZ ;  /* 0x0000000e23217824 */ /* 0x000fe200078e02ff */
[----:B------:R-:W-:Y:S02]  /*0570*/  LEA.HI.X.SX32 R9, R9, R5, 0x1, P6 ;  /* 0x0000000509097211 */ /* 0x000fe400030f0eff */
[CC--:B------:R-:W-:Y:S02]  /*0580*/  LEA R11, R35.reuse, R35.reuse, 0x1 ;  /* 0x00000023230b7211 */ /* 0x0c0fe400078e08ff */
[C---:B------:R-:W-:Y:S02]  /*0590*/  SHF.L.U32 R13, R35.reuse, 0x2, RZ ;  /* 0x00000002230d7819 */ /* 0x040fe400000006ff */
[----:B------:R-:W-:-:S02]  /*05a0*/  LEA R15, R35, R35, 0x2 ;  /* 0x00000023230f7211 */ /* 0x000fc400078e10ff */
[-C--:B------:R-:W-:Y:S02]  /*05b0*/  IADD3 R10, P5, PT, R17, R4.reuse, RZ ;  /* 0x00000004110a7210 */ /* 0x080fe40007fbe0ff */
[CC--:B------:R-:W-:Y:S01]  /*05c0*/  LEA R12, P3, R35.reuse, R4.reuse, 0x3 ;  /* 0x00000004230c7211 */ /* 0x0c0fe200078618ff */
[----:B------:R-:W-:Y:S01]  /*05d0*/  IMAD R31, R35, 0x14, RZ ;  /* 0x00000014231f7824 */ /* 0x000fe200078e02ff */
[-C--:B------:R-:W-:Y:S01]  /*05e0*/  IADD3 R14, P6, PT, R25, R4.reuse, RZ ;  /* 0x00000004190e7210 */ /* 0x080fe20007fde0ff */
[----:B------:R-:W-:Y:S01]  /*05f0*/  IMAD R39, R35, 0x18, RZ ;  /* 0x0000001823277824 */ /* 0x000fe200078e02ff */
[-C--:B------:R-:W-:Y:S01]  /*0600*/  LEA.HI.X.SX32 R11, R11, R5.reuse, 0x1, P5 ;  /* 0x000000050b0b7211 */ /* 0x080fe200028f0eff */
[----:B------:R-:W-:Y:S01]  /*0610*/  IMAD R41, R35, 0x1a, RZ ;  /* 0x0000001a23297824 */ /* 0x000fe200078e02ff */
[-C--:B------:R-:W-:Y:S01]  /*0620*/  LEA.HI.X.SX32 R13, R13, R5.reuse, 0x1, P3 ;  /* 0x000000050d0d7211 */ /* 0x080fe200018f0eff */
[----:B------:R-:W-:Y:S01]  /*0630*/  IMAD R43, R35, 0x1c, RZ ;  /* 0x0000001c232b7824 */ /* 0x000fe200078e02ff */
[----:B------:R-:W-:Y:S01]  /*0640*/  LEA.HI.X.SX32 R15, R15, R5, 0x1, P6 ;  /* 0x000000050f0f7211 */ /* 0x000fe200030f0eff */
[C---:B------:R-:W-:Y:S01]  /*0650*/  IMAD R45, R35.reuse, 0x1e, RZ ;  /* 0x0000001e232d7824 */ /* 0x040fe200078e02ff */
[C---:B------:R-:W-:Y:S01]  /*0660*/  LEA R19, R35.reuse, -R35, 0x3 ;  /* 0x8000002323137211 */ /* 0x040fe200078e18ff */
[C---:B------:R-:W-:Y:S01]  /*0670*/  IMAD R27, R35.reuse, 0xb, RZ ;  /* 0x0000000b231b7824 */ /* 0x040fe200078e02ff */
[----:B------:R-:W-:Y:S01]  /*0680*/  SHF.L.U32 R21, R35, 0x3, RZ ;  /* 0x0000000323157819 */ /* 0x000fe200000006ff */
[----:B------:R4:W5:Y:S01]  /*0690*/  LDG.E.U16 R34, desc[UR20][R4.64] ;  /* 0x0000001404227981 */ /* 0x000962000c1e1500 */
[----:B------:R-:W-:-:S02]  /*06a0*/  IADD3 R16, P5, PT, R29, R4, RZ ;  /* 0x000000041d107210 */ /* 0x000fc40007fbe0ff */
[-C--:B------:R-:W-:Y:S02]  /*06b0*/  IADD3 R18, P3, PT, R33, R4.reuse, RZ ;  /* 0x0000000421127210 */ /* 0x080fe40007f7e0ff */
[C---:B------:R-:W-:Y:S01]  /*06c0*/  LEA R23, R35.reuse, R35, 0x3 ;  /* 0x0000002323177211 */ /* 0x040fe200078e18ff */
[----:B--2---:R-:W-:Y:S01]  /*06d0*/  IMAD R146, R146, UR4, RZ ;  /* 0x0000000492927c24 */ /* 0x004fe2000f8e02ff */
[-C--:B------:R-:W-:Y:S01]  /*06e0*/  LEA R20, P6, R35, R4.reuse, 0x4 ;  /* 0x0000000423147211 */ /* 0x080fe200078c20ff */
[----:B------:R-:W5:Y:S01]  /*06f0*/  LDG.E.U16 R10, desc[UR20][R10.64] ;  /* 0x000000140a0a7981 */ /* 0x000f62000c1e1500 */
[----:B------:R-:W-:Y:S02]  /*0700*/  LOP3.LUT R2, R3, 0xf, RZ, 0xc0, !PT ;  /* 0x0000000f03027812 */ /* 0x000fe400078ec0ff */
[----:B------:R-:W-:Y:S01]  /*0710*/  IADD3 R24, P1, PT, R31, R4, RZ ;  /* 0x000000041f187210 */ /* 0x000fe20007f3e0ff */
[----:B------:R-:W-:Y:S01]  /*0720*/  IMAD R31, R35, 0xd, RZ ;  /* 0x0000000d231f7824 */ /* 0x000fe200078e02ff */
[-C--:B------:R-:W-:Y:S01]  /*0730*/  LEA.HI.X.SX32 R17, R17, R5.reuse, 0x1, P5 ;  /* 0x0000000511117211 */ /* 0x080fe200028f0eff */
[----:B------:R-:W5:Y:S01]  /*0740*/  LDG.E.U16 R14, desc[UR20][R14.64] ;  /* 0x000000140e0e7981 */ /* 0x000f62000c1e1500 */
[----:B------:R-:W-:-:S02]  /*0750*/  LEA.HI.X.SX32 R19, R19, R5, 0x1, P3 ;  /* 0x0000000513137211 */ /* 0x000fc400018f0eff */
[-C--:B------:R-:W-:Y:S01]  /*0760*/  LEA.HI.X.SX32 R21, R21, R5.reuse, 0x1, P6 ;  /* 0x0000000515157211 */ /* 0x080fe200030f0eff */
[----:B------:R-:W5:Y:S01]  /*0770*/  LDG.E.U16 R9, desc[UR20][R8.64] ;  /* 0x0000001408097981 */ /* 0x000f62000c1e1500 */
[-C--:B------:R-:W-:Y:S02]  /*0780*/  IADD3 R28, P5, PT, R39, R4.reuse, RZ ;  /* 0x00000004271c7210 */ /* 0x080fe40007fbe0ff */
[-C--:B------:R-:W-:Y:S01]  /*0790*/  IADD3 R30, P3, PT, R41, R4.reuse, RZ ;  /* 0x00000004291e7210 */ /* 0x080fe20007f7e0ff */
[----:B------:R-:W5:Y:S01]  /*07a0*/  LDG.E.U16 R12, desc[UR20][R12.64] ;  /* 0x000000140c0c7981 */ /* 0x000f62000c1e1500 */
[-C--:B------:R-:W-:Y:S02]  /*07b0*/  IADD3 R32, P6, PT, R43, R4.reuse, RZ ;  /* 0x000000042b207210 */ /* 0x080fe40007fde0ff */
[----:B------:R-:W-:Y:S01]  /*07c0*/  LEA.HI.X.SX32 R23, R23, R5, 0x1, P2 ;  /* 0x0000000517177211 */ /* 0x000fe200010f0eff */
[----:B-1----:R-:W-:Y:S01]  /*07d0*/  IMAD R2, R2, UR6, RZ ;  /* 0x0000000602027c24 */ /* 0x002fe2000f8e02ff */
[----:B------:R-:W-:Y:S01]  /*07e0*/  LEA R35, R35, -R35, 0x4 ;  /* 0x8000002323237211 */ /* 0x000fe200078e20ff */
[----:B------:R-:W5:Y:S01]  /*07f0*/  LDG.E.U16 R16, desc[UR20][R16.64] ;  /* 0x0000001410107981 */ /* 0x000f62000c1e1500 */
[----:B----4-:R-:W-:-:S02]  /*0800*/  IADD3 R4, P2, PT, R45, R4, RZ ;  /* 0x000000042d047210 */ /* 0x010fc40007f5e0ff */
[-C--:B------:R-:W-:Y:S01]  /*0810*/  LEA.HI.X.SX32 R25, R25, R5.reuse, 0x1, P1 ;  /* 0x0000000519197211 */ /* 0x080fe200008f0eff */
[----:B------:R-:W5:Y:S01]  /*0820*/  LDG.E.U16 R18, desc[UR20][R18.64] ;  /* 0x0000001412127981 */ /* 0x000f62000c1e1500 */
[-C--:B------:R-:W-:Y:S02]  /*0830*/  LEA.HI.X.SX32 R27, R27, R5.reuse, 0x1, P4 ;  /* 0x000000051b1b7211 */ /* 0x080fe400020f0eff */
[-C--:B------:R-:W-:Y:S01]  /*0840*/  LEA.HI.X.SX32 R29, R29, R5.reuse, 0x1, P5 ;  /* 0x000000051d1d7211 */ /* 0x080fe200028f0eff */
[----:B------:R-:W5:Y:S01]  /*0850*/  LDG.E.U16 R20, desc[UR20][R20.64] ;  /* 0x0000001414147981 */ /* 0x000f62000c1e1500 */
[-C--:B------:R-:W-:Y:S02]  /*0860*/  LEA.HI.X.SX32 R31, R31, R5.reuse, 0x1, P3 ;  /* 0x000000051f1f7211 */ /* 0x080fe400018f0eff */
[-C--:B------:R-:W-:Y:S01]  /*0870*/  LEA.HI.X.SX32 R33, R33, R5.reuse, 0x1, P6 ;  /* 0x0000000521217211 */ /* 0x080fe200030f0eff */
[----:B------:R-:W5:Y:S01]  /*0880*/  LDG.E.U16 R22, desc[UR20][R22.64] ;  /* 0x0000001416167981 */ /* 0x000f62000c1e1500 */
[----:B------:R-:W-:-:S03]  /*0890*/  LEA.HI.X.SX32 R5, R35, R5, 0x1, P2 ;  /* 0x0000000523057211 */ /* 0x000fc600010f0eff */
[----:B------:R1:W5:Y:S04]  /*08a0*/  LDG.E.U16 R35, desc[UR20][R6.64] ;  /* 0x0000001406237981 */ /* 0x000368000c1e1500 */
[----:B------:R2:W5:Y:S01]  /*08b0*/  LDG.E.U16 R11, desc[UR20][R4.64] ;  /* 0x00000014040b7981 */ /* 0x000562000c1e1500 */
[----:B0-----:R-:W-:-:S03]  /*08c0*/  R2UR UR7, R38 ;  /* 0x00000000260772ca */ /* 0x001fc600000e0000 */
[----:B------:R0:W5:Y:S01]  /*08d0*/  LDG.E.U16 R24, desc[UR20][R24.64] ;  /* 0x0000001418187981 */ /* 0x000162000c1e1500 */
[----:B-1----:R-:W-:Y:S02]  /*08e0*/  SHF.L.U32 R6, R2, 0x1, RZ ;  /* 0x0000000102067819 */ /* 0x002fe400000006ff */
[----:B------:R-:W-:Y:S01]  /*08f0*/  SHF.L.U32 R7, R146, 0x1, RZ ;  /* 0x0000000192077819 */ /* 0x000fe200000006ff */
[----:B------:R0:W5:Y:S03]  /*0900*/  LDG.E.U16 R26, desc[UR20][R26.64] ;  /* 0x000000141a1a7981 */ /* 0x000166000c1e1500 */
[----:B---3--:R-:W-:Y:S01]  /*0910*/  IADD3 R139, P1, P2, R6, R36, R7 ;  /* 0x00000024068b7210 */ /* 0x008fe20007a3e007 */
[----:B------:R0:W5:Y:S01]  /*0920*/  LDG.E.U16 R28, desc[UR20][R28.64] ;  /* 0x000000141c1c7981 */ /* 0x000162000c1e1500 */
[----:B------:R-:W-:Y:S01]  /*0930*/  SHF.R.U32.HI R6, RZ, 0x4, R3 ;  /* 0x00000004ff067819 */ /* 0x000fe20000011603 */
[----:B------:R-:W-:-:S02]  /*0940*/  IMAD.HI R2, R2, 0x2, RZ ;  /* 0x0000000202027827 */ /* 0x000fc400078e02ff */
[----:B------:R0:W5:Y:S01]  /*0950*/  LDG.E.U16 R30, desc[UR20][R30.64] ;  /* 0x000000141e1e7981 */ /* 0x000162000c1e1500 */
[----:B--2---:R-:W-:Y:S01]  /*0960*/  SGXT.U32 R4, R6, 0x4 ;  /* 0x000000040604781a */ /* 0x004fe20000000000 */
[----:B------:R-:W-:Y:S01]  /*0970*/  IMAD.HI R146, R146, 0x2, RZ ;  /* 0x0000000292927827 */ /* 0x000fe200078e02ff */
[----:B------:R-:W-:Y:S01]  /*0980*/  SHF.R.U32.HI R5, RZ, 0x5, R3 ;  /* 0x00000005ff057819 */ /* 0x000fe20000011603 */
[----:B------:R0:W5:Y:S02]  /*0990*/  LDG.E.U16 R32, desc[UR20][R32.64] ;  /* 0x0000001420207981 */ /* 0x000164000c1e1500 */
[----:B------:R-:W-:Y:S01]  /*09a0*/  IMAD R6, R4, R147, RZ ;  /* 0x0000009304067224 */ /* 0x000fe200078e02ff */
[----:B------:R-:W-:Y:S02]  /*09b0*/  R2UR UR6, R5 ;  /* 0x00000000050672ca */ /* 0x000fe400000e0000 */
[----:B------:R-:W-:Y:S02]  /*09c0*/  IADD3.X R15, PT, PT, R2, R37, R146, P1, P2 ;  /* 0x00000025020f7210 */ /* 0x000fe40000fe4492 */
[----:B------:R-:W-:-:S02]  /*09d0*/  SHF.L.U32 R5, R3, 0x5, RZ ;  /* 0x0000000503057819 */ /* 0x000fc400000006ff */
[----:B------:R-:W-:Y:S02]  /*09e0*/  LEA.HI R2, R3, 0x30, RZ, 0x1c ;  /* 0x0000003003027811 */ /* 0x000fe400078fe0ff */
[----:B------:R-:W-:Y:S02]  /*09f0*/  LEA R8, R147, R6, 0x4 ;  /* 0x0000000693087211 */ /* 0x000fe400078e20ff */
[----:B------:R-:W-:Y:S02]  /*0a00*/  LEA.HI R4, R3, 0x70, RZ, 0x1c ;  /* 0x0000007003047811 */ /* 0x000fe400078fe0ff */
[----:B------:R-:W-:Y:S01]  /*0a10*/  LOP3.LUT R13, R5, 0x1800, RZ, 0xc0, !PT ;  /* 0x00001800050d7812 */ /* 0x000fe200078ec0ff */
[-C--:B------:R-:W-:Y:S01]  /*0a20*/  IMAD R5, R2, R147.reuse, RZ ;  /* 0x0000009302057224 */ /* 0x080fe200078e02ff */
[----:B------:R-:W-:Y:S01]  /*0a30*/  LEA R2, R147, R8, 0x4 ;  /* 0x0000000893027211 */ /* 0x000fe200078e20ff */
[----:B------:R-:W-:Y:S01]  /*0a40*/  IMAD R7, R4, R147, RZ ;  /* 0x0000009304077224 */ /* 0x000fe200078e02ff */
[----:B------:R-:W-:-:S02]  /*0a50*/  LEA R152, P1, R6, R139, 0x1 ;  /* 0x0000008b06987211 */ /* 0x000fc400078208ff */
[----:B------:R-:W-:Y:S02]  /*0a60*/  LEA R4, R147, R2, 0x5 ;  /* 0x0000000293047211 */ /* 0x000fe400078e28ff */
[----:B------:R-:W-:Y:S02]  /*0a70*/  LEA R144, P3, R5, R139, 0x1 ;  /* 0x0000008b05907211 */ /* 0x000fe400078608ff */
[----:B------:R-:W-:Y:S02]  /*0a80*/  LEA.HI.X.SX32 R153, R6, R15, 0x1, P1 ;  /* 0x0000000f06997211 */ /* 0x000fe400008f0eff */
[----:B------:R-:W-:Y:S02]  /*0a90*/  LEA R6, R147, R4, 0x4 ;  /* 0x0000000493067211 */ /* 0x000fe400078e20ff */
[-C--:B------:R-:W-:Y:S02]  /*0aa0*/  LEA R150, P2, R8, R139.reuse, 0x1 ;  /* 0x0000008b08967211 */ /* 0x080fe400078408ff */
[----:B------:R-:W-:-:S02]  /*0ab0*/  LEA R136, P4, R7, R139, 0x1 ;  /* 0x0000008b07887211 */ /* 0x000fc400078808ff */
[-C--:B------:R-:W-:Y:S02]  /*0ac0*/  LEA.HI.X.SX32 R145, R5, R15.reuse, 0x1, P3 ;  /* 0x0000000f05917211 */ /* 0x080fe400018f0eff */
[----:B------:R-:W-:Y:S02]  /*0ad0*/  SHF.L.U32 R36, R3, 0x1, RZ ;  /* 0x0000000103247819 */ /* 0x000fe400000006ff */
[----:B------:R-:W-:Y:S02]  /*0ae0*/  LEA R5, R147, R6, 0x4 ;  /* 0x0000000693057211 */ /* 0x000fe400078e20ff */
[-C--:B------:R-:W-:Y:S02]  /*0af0*/  LEA.HI.X.SX32 R151, R8, R15.reuse, 0x1, P2 ;  /* 0x0000000f08977211 */ /* 0x080fe400010f0eff */
[----:B------:R-:W-:Y:S02]  /*0b00*/  LEA.HI.X.SX32 R137, R7, R15, 0x1, P4 ;  /* 0x0000000f07897211 */ /* 0x000fe400020f0eff */
[----:B------:R-:W-:-:S02]  /*0b10*/  LEA R148, P1, R2, R139, 0x1 ;  /* 0x0000008b02947211 */ /* 0x000fc400078208ff */
[----:B------:R-:W-:Y:S02]  /*0b20*/  LOP3.LUT R13, R13, 0x7e, R36, 0xf8, !PT ;  /* 0x0000007e0d0d7812 */ /* 0x000fe400078ef824 */
[-C--:B------:R-:W-:Y:S02]  /*0b30*/  LEA R142, P2, R4, R139.reuse, 0x1 ;  /* 0x0000008b048e7211 */ /* 0x080fe400078408ff */
[-C--:B------:R-:W-:Y:S02]  /*0b40*/  LEA R140, P3, R6, R139.reuse, 0x1 ;  /* 0x0000008b068c7211 */ /* 0x080fe400078608ff */
[----:B------:R-:W-:Y:S02]  /*0b50*/  LEA R138, P4, R5, R139, 0x1 ;  /* 0x0000008b058a7211 */ /* 0x000fe400078808ff */
[-C--:B------:R-:W-:Y:S02]  /*0b60*/  LEA.HI.X.SX32 R149, R2, R15.reuse, 0x1, P1 ;  /* 0x0000000f02957211 */ /* 0x080fe400008f0eff */
[----:B------:R-:W-:-:S02]  /*0b70*/  LEA.HI.X.SX32 R143, R4, R15, 0x1, P2 ;  /* 0x0000000f048f7211 */ /* 0x000fc400010f0eff */
[-C--:B------:R-:W-:Y:S02]  /*0b80*/  LEA.HI.X.SX32 R141, R6, R15.reuse, 0x1, P3 ;  /* 0x0000000f068d7211 */ /* 0x080fe400018f0eff */
[----:B------:R-:W-:Y:S02]  /*0b90*/  LEA.HI.X.SX32 R139, R5, R15, 0x1, P4 ;  /* 0x0000000f058b7211 */ /* 0x000fe400020f0eff */
[----:B------:R-:W-:Y:S01]  /*0ba0*/  LOP3.LUT R2, R13, 0x10, RZ, 0x3c, !PT ;  /* 0x000000100d027812 */ /* 0x000fe200078e3cff */
[----:B0-----:R-:W-:Y:S06]  /*0bb0*/  @P0 BRA `(.L_x_5) ;  /* 0x0000000000180947 */ /* 0x001fec0003800000 */
[----:B------:R-:W-:Y:S01]  /*0bc0*/  ELECT P1, URZ, PT ;  /* 0x0000000000ff782f */ /* 0x000fe20003820000 */
[----:B------:R-:W-:Y:S01]  /*0bd0*/  HFMA2 R4, -RZ, RZ, 0, 5.9604644775390625e-08 ;  /* 0x00000001ff047431 */ /* 0x000fe200000001ff */
[----:B------:R-:W-:Y:S01]  /*0be0*/  UMOV UR9, 0x40 ;  /* 0x0000004000097882 */ /* 0x000fe20000000000 */
[----:B------:R-:W-:Y:S01]  /*0bf0*/  UVIRTCOUNT.DEALLOC.SMPOOL 0x80 ;  /* 0x000000800000784c */ /* 0x000fe20000000000 */
[----:B------:R-:W-:-:S09]  /*0c00*/  ULEA UR9, UR8, UR9, 0x18 ;  /* 0x0000000908097291 */ /* 0x000fd2000f8ec0ff */
[----:B------:R0:W-:Y:S03]  /*0c10*/  @P1 STS.U8 [UR9], R4 ;  /* 0x00000004ff001988 */ /* 0x0001e60008000009 */
.L_x_5:
[----:B------:R-:W-:Y:S01]  /*0c20*/  USHF.L.U32 UR8, UR6, 0x15, URZ ;  /* 0x0000001506087899 */ /* 0x000fe200080006ff */
[C---:B0-----:R-:W-:Y:S01]  /*0c30*/  LOP3.LUT R4, R13.reuse, 0x20, RZ, 0x3c, !PT ;  /* 0x000000200d047812 */ /* 0x041fe200078e3cff */
[----:B------:R-:W-:Y:S01]  /*0c40*/  ULOP3.LUT UR25, UR6, 0x4, URZ, 0xc0, !UPT ;  /* 0x0000000406197892 */ /* 0x000fe2000f8ec0ff */
[C---:B------:R-:W-:Y:S01]  /*0c50*/  LOP3.LUT R5, R13.reuse, 0x30, RZ, 0x3c, !PT ;  /* 0x000000300d057812 */ /* 0x040fe200078e3cff */
[----:B------:R-:W-:Y:S01]  /*0c60*/  ULOP3.LUT UR24, UR8, 0x600000, URZ, 0xc0, !UPT ;  /* 0x0060000008187892 */ /* 0x000fe2000f8ec0ff */
[C---:B------:R-:W-:Y:S01]  /*0c70*/  LOP3.LUT R7, R13.reuse, 0x40, RZ, 0x3c, !PT ;  /* 0x000000400d077812 */ /* 0x040fe200078e3cff */
[----:B-----5:R-:W-:Y:S01]  /*0c80*/  STS.U16 [R13+UR5+0x400], R20 ;  /* 0x000400140d007988 */ /* 0x020fe20008000405 */
[C---:B------:R-:W-:Y:S01]  /*0c90*/  LOP3.LUT R15, R13.reuse, 0x50, RZ, 0x3c, !PT ;  /* 0x000000500d0f7812 */ /* 0x040fe200078e3cff */
[----:B------:R-:W-:Y:S01]  /*0ca0*/  UIADD3 UR9, UPT, UPT, UR7, UR24, URZ ;  /* 0x0000001807097290 */ /* 0x000fe2000fffe0ff */
[----:B------:R-:W-:Y:S01]  /*0cb0*/  LOP3.LUT R17, R13, 0x60, RZ, 0x3c, !PT ;  /* 0x000000600d117812 */ /* 0x000fe200078e3cff */
[----:B------:R0:W-:Y:S01]  /*0cc0*/  STS.U16 [R13+UR5], R34 ;  /* 0x000000220d007988 */ /* 0x0001e20008000405 */
[----:B------:R-:W-:Y:S01]  /*0cd0*/  LOP3.LUT P1, RZ, R3, 0xff, RZ, 0xc0, !PT ;  /* 0x000000ff03ff7812 */ /* 0x000fe2000782c0ff */
[----:B------:R-:W-:Y:S01]  /*0ce0*/  ULEA UR9, UR25, UR9, 0x2 ;  /* 0x0000000919097291 */ /* 0x000fe2000f8e10ff */
[----:B------:R-:W-:Y:S01]  /*0cf0*/  PRMT R19, RZ, 0x7610, R19 ;  /* 0x00007610ff137816 */ /* 0x000fe20000000013 */
[----:B------:R-:W-:Y:S01]  /*0d00*/  STS.U16 [R2+UR5+0x80], R35 ;  /* 0x0000802302007988 */ /* 0x000fe20008000405 */
[----:B------:R-:W-:Y:S01]  /*0d10*/  UMOV UR14, 0x1 ;  /* 0x00000001000e7882 */ /* 0x000fe20000000000 */
[----:B------:R-:W-:Y:S01]  /*0d20*/  UIADD3 UR8, UPT, UPT, UR5, 0x5000, URZ ;  /* 0x0000500005087890 */ /* 0x000fe2000fffe0ff */
[----:B------:R-:W-:Y:S01]  /*0d30*/  PRMT R21, RZ, 0x7610, R21 ;  /* 0x00007610ff157816 */ /* 0x000fe20000000015 */
[----:B------:R-:W-:Y:S01]  /*0d40*/  STS.U16 [R2+UR5+0x480], R22 ;  /* 0x0004801602007988 */ /* 0x000fe20008000405 */
[----:B------:R-:W1:Y:S01]  /*0d50*/  LDCU UR26, c[0x0][0x3f0] ;  /* 0x00007e00ff1a77ac */ /* 0x000e620008000800 */
[----:B0-----:R-:W-:Y:S01]  /*0d60*/  LOP3.LUT R13, R13, 0x70, RZ, 0x3c, !PT ;  /* 0x000000700d0d7812 */ /* 0x001fe200078e3cff */
[----:B------:R-:W0:Y:S01]  /*0d70*/  LDC.64 R168, c[0x0][0x390] ;  /* 0x0000e400ffa87b82 */ /* 0x000e220000000a00 */
[----:B------:R2:W-:Y:S01]  /*0d80*/  STS.U16 [R4+UR5+0x100], R9 ;  /* 0x0001000904007988 */ /* 0x0005e20008000405 */
[----:B------:R-:W3:Y:S03]  /*0d90*/  LDCU.64 UR22, c[0x0][0x3d0] ;  /* 0x00007a00ff1677ac */ /* 0x000ee60008000a00 */
[----:B------:R-:W-:Y:S01]  /*0da0*/  STS.U16 [R4+UR5+0x500], R24 ;  /* 0x0005001804007988 */ /* 0x000fe20008000405 */
[----:B------:R-:W-:Y:S01]  /*0db0*/  VOTEU.ALL UP0, P1 ;  /* 0x0000000000ff7886 */ /* 0x000fe20000800000 */
[----:B------:R-:W-:-:S02]  /*0dc0*/  VOTEU.ALL UP1, P1 ;  /* 0x0000000000ff7886 */ /* 0x000fc40000820000 */
[----:B------:R-:W-:Y:S02]  /*0dd0*/  STS.U16 [R5+UR5+0x180], R10 ;  /* 0x0001800a05007988 */ /* 0x000fe40008000405 */
[----:B------:R-:W-:-:S04]  /*0de0*/  @!UP0 UIADD3 UR10, UPT, UPT, -UR14, 0x100000, URZ ;  /* 0x001000000e0a8890 */ /* 0x000fc8000fffe1ff */
[----:B------:R-:W-:Y:S02]  /*0df0*/  @!UP0 USHF.L.U32 UR11, UR10, 0xb, URZ ;  /* 0x0000000b0a0b8899 */ /* 0x000fe400080006ff */
[----:B------:R-:W-:Y:S01]  /*0e00*/  @!UP0 USHF.L.U32 UR10, UR10, 0x1, URZ ;  /* 0x000000010a0a8899 */ /* 0x000fe200080006ff */
[----:B------:R-:W-:Y:S01]  /*0e10*/  STS.U16 [R5+UR5+0x580], R26 ;  /* 0x0005801a05007988 */ /* 0x000fe20008000405 */
[----:B--2---:R-:W-:Y:S02]  /*0e20*/  PRMT R9, RZ, 0x7610, R9 ;  /* 0x00007610ff097816 */ /* 0x004fe40000000009 */
[----:B-1----:R-:W-:Y:S01]  /*0e30*/  ISETP.LT.AND P2, PT, RZ, UR26, PT ;  /* 0x0000001aff007c0c */ /* 0x002fe2000bf41270 */
[----:B------:R-:W-:Y:S04]  /*0e40*/  STS.U16 [R7+UR5+0x200], R12 ;  /* 0x0002000c07007988 */ /* 0x000fe80008000405 */
[----:B------:R1:W-:Y:S04]  /*0e50*/  STS.U16 [R7+UR5+0x600], R28 ;  /* 0x0006001c07007988 */ /* 0x0003e80008000405 */
[----:B------:R-:W-:Y:S04]  /*0e60*/  STS.U16 [R15+UR5+0x280], R14 ;  /* 0x0002800e0f007988 */ /* 0x000fe80008000405 */
[----:B------:R2:W-:Y:S01]  /*0e70*/  STS.U16 [R15+UR5+0x680], R30 ;  /* 0x0006801e0f007988 */ /* 0x0005e20008000405 */
[----:B-1----:R-:W-:-:S03]  /*0e80*/  PRMT R7, RZ, 0x7610, R7 ;  /* 0x00007610ff077816 */ /* 0x002fc60000000007 */
[----:B------:R-:W-:Y:S04]  /*0e90*/  STS.U16 [R17+UR5+0x300], R16 ;  /* 0x0003001011007988 */ /* 0x000fe80008000405 */
[----:B------:R1:W-:Y:S01]  /*0ea0*/  STS.U16 [R17+UR5+0x700], R32 ;  /* 0x0007002011007988 */ /* 0x0003e20008000405 */
[----:B--2---:R-:W-:-:S03]  /*0eb0*/  PRMT R15, RZ, 0x7610, R15 ;  /* 0x00007610ff0f7816 */ /* 0x004fc6000000000f */
[----:B------:R-:W-:Y:S04]  /*0ec0*/  STS.U16 [R13+UR5+0x380], R18 ;  /* 0x000380120d007988 */ /* 0x000fe80008000405 */
[----:B------:R2:W-:Y:S01]  /*0ed0*/  STS.U16 [R13+UR5+0x780], R11 ;  /* 0x0007800b0d007988 */ /* 0x0005e20008000405 */
[----:B-1----:R-:W-:Y:S01]  /*0ee0*/  PRMT R17, RZ, 0x7610, R17 ;  /* 0x00007610ff117816 */ /* 0x002fe20000000011 */
[----:B------:R-:W-:Y:S01]  /*0ef0*/  STTM.x16 tmem[UR9], RZ ;  /* 0x000000ff000079ed */ /* 0x000fe20008240009 */
[----:B------:R-:W1:Y:S02]  /*0f00*/  FENCE.VIEW.ASYNC.T ;  /* 0x00000000000073c6 */ /* 0x000e640000000200 */
[----:B-1----:R-:W-:Y:S01]  /*0f10*/  BAR.SYNC.DEFER_BLOCKING 0x0 ;  /* 0x0000000000007b1d */ /* 0x002fe20000010000 */
[----:B--2---:R-:W-:-:S02]  /*0f20*/  PRMT R11, RZ, 0x7610, R11 ;  /* 0x00007610ff0b7816 */ /* 0x004fc4000000000b */
[----:B------:R-:W-:-:S03]  /*0f30*/  PRMT R13, RZ, 0x7610, R13 ;  /* 0x00007610ff0d7816 */ /* 0x000fc6000000000d */
[----:B------:R-:W1:Y:S02]  /*0f40*/  FENCE.VIEW.ASYNC.S ;  /* 0x00000000000073c6 */ /* 0x000e640000000000 */
[----:B-1----:R1:W2:Y:S02]  /*0f50*/  @!UP1 SYNCS.EXCH.64 URZ, [UR8], UR10 ;  /* 0x0000000a08ff95b2 */ /* 0x0022a40008000100 */
[----:B--2---:R-:W-:Y:S06]  /*0f60*/  BAR.SYNC.DEFER_BLOCKING 0x0 ;  /* 0x0000000000007b1d */ /* 0x004fec0000010000 */
[----:B------:R-:W2:Y:S04]  /*0f70*/  @P2 LDG.E.U16 R7, desc[UR20][R152.64] ;  /* 0x0000001498072981 */ /* 0x000ea8000c1e1500 */
[----:B------:R-:W4:Y:S04]  /*0f80*/  @P2 LDG.E.U16 R9, desc[UR20][R150.64] ;  /* 0x0000001496092981 */ /* 0x000f28000c1e1500 */
[----:B------:R-:W4:Y:S04]  /*0f90*/  @P2 LDG.E.U16 R15, desc[UR20][R148.64] ;  /* 0x00000014940f2981 */ /* 0x000f28000c1e1500 */
[----:B------:R-:W4:Y:S04]  /*0fa0*/  @P2 LDG.E.U16 R17, desc[UR20][R144.64] ;  /* 0x0000001490112981 */ /* 0x000f28000c1e1500 */
[----:B------:R-:W4:Y:S04]  /*0fb0*/  @P2 LDG.E.U16 R11, desc[UR20][R142.64] ;  /* 0x000000148e0b2981 */ /* 0x000f28000c1e1500 */
[----:B------:R-:W4:Y:S04]  /*0fc0*/  @P2 LDG.E.U16 R13, desc[UR20][R140.64] ;  /* 0x000000148c0d2981 */ /* 0x000f28000c1e1500 */
[----:B------:R-:W4:Y:S04]  /*0fd0*/  @P2 LDG.E.U16 R19, desc[UR20][R138.64] ;  /* 0x000000148a132981 */ /* 0x000f28000c1e1500 */
[----:B------:R-:W4:Y:S01]  /*0fe0*/  @P2 LDG.E.U16 R21, desc[UR20][R136.64] ;  /* 0x0000001488152981 */ /* 0x000f22000c1e1500 */
[----:B------:R-:W-:Y:S01]  /*0ff0*/  LOP3.LUT R2, R3, 0x7f, RZ, 0xc0, !PT ;  /* 0x0000007f03027812 */ /* 0x000fe200078ec0ff */
[----:B---3--:R-:W-:Y:S01]  /*1000*/  UIMAD UR22, UR4, UR22, URZ ;  /* 0x00000016041672a4 */ /* 0x008fe2000f8e02ff */
[----:B------:R-:W-:Y:S01]  /*1010*/  SHF.R.S32.HI R4, RZ, 0x6, R3 ;  /* 0x00000006ff047819 */ /* 0x000fe20000011403 */
[----:B------:R-:W-:Y:S01]  /*1020*/  VOTEU.ALL UP1, P1 ;  /* 0x0000000000ff7886 */ /* 0x000fe20000820000 */
[----:B------:R-:W-:-:S04]  /*1030*/  @!UP0 UIADD3 UR16, UPT, UPT, -UR14, 0x100000, URZ ;  /* 0x001000000e108890 */ /* 0x000fc8000fffe1ff */
[----:B------:R-:W-:Y:S02]  /*1040*/  @!UP0 USHF.L.U32 UR17, UR16, 0xb, URZ ;  /* 0x0000000b10118899 */ /* 0x000fe400080006ff */
[----:B------:R-:W-:Y:S01]  /*1050*/  @!UP0 USHF.L.U32 UR16, UR16, 0x1, URZ ;  /* 0x0000000110108899 */ /* 0x000fe200080006ff */
[----:B------:R-:W-:Y:S01]  /*1060*/  IMAD R2, R2, UR23, RZ ;  /* 0x0000001702027c24 */ /* 0x000fe2000f8e02ff */
[----:B------:R-:W-:Y:S01]  /*1070*/  SGXT R4, R4, 0x1 ;  /* 0x000000010404781a */ /* 0x000fe20000000200 */
[----:B------:R-:W-:Y:S02]  /*1080*/  USHF.L.U32 UR12, UR22, 0x1, URZ ;  /* 0x00000001160c7899 */ /* 0x000fe400080006ff */
[----:B------:R-:W-:-:S04]  /*1090*/  @!UP0 UIADD3 UR14, UPT, UPT, -UR14, 0x100000, URZ ;  /* 0x001000000e0e8890 */ /* 0x000fc8000fffe1ff */
[----:B------:R-:W-:Y:S02]  /*10a0*/  @!UP0 USHF.L.U32 UR15, UR14, 0xb, URZ ;  /* 0x0000000b0e0f8899 */ /* 0x000fe400080006ff */
[----:B------:R-:W-:Y:S02]  /*10b0*/  @!UP0 USHF.L.U32 UR14, UR14, 0x1, URZ ;  /* 0x000000010e0e8899 */ /* 0x000fe400080006ff */
[----:B-1----:R-:W-:Y:S01]  /*10c0*/  UIMAD.WIDE UR10, UR22, 0x2, URZ ;  /* 0x00000002160a78a5 */ /* 0x002fe2000f8e02ff */
[----:B------:R-:W-:Y:S01]  /*10d0*/  SHF.L.U32 R5, R2, 0x1, RZ ;  /* 0x0000000102057819 */ /* 0x000fe200000006ff */
[----:B------:R-:W-:Y:S01]  /*10e0*/  UIADD3 UR10, UPT, UPT, UR7, 0x20, URZ ;  /* 0x00000020070a7890 */ /* 0x000fe2000fffe0ff */
[----:B------:R-:W-:Y:S01]  /*10f0*/  LOP3.LUT R23, R4, 0x90, RZ, 0xc0, !PT ;  /* 0x0000009004177812 */ /* 0x000fe200078ec0ff */
[----:B------:R-:W-:Y:S01]  /*1100*/  IMAD.HI R4, R2, 0x2, RZ ;  /* 0x0000000202047827 */ /* 0x000fe200078e02ff */
[----:B0-----:R-:W-:Y:S01]  /*1110*/  IADD3 R168, P3, P4, R5, UR12, R168 ;  /* 0x0000000c05a87c10 */ /* 0x001fe2000fc7e0a8 */
[----:B------:R-:W-:Y:S01]  /*1120*/  UIADD3 UR12, UPT, UPT, UR5, 0x3000, URZ ;  /* 0x00003000050c7890 */ /* 0x000fe2000fffe0ff */
[----:B------:R-:W-:Y:S01]  /*1130*/  LOP3.LUT R2, R23, 0x17e, R36, 0x78, !PT ;  /* 0x0000017e17027812 */ /* 0x000fe200078e7824 */
[----:B------:R0:W1:Y:S01]  /*1140*/  @!UP1 SYNCS.EXCH.64 URZ, [UR5+0x5008], UR16 ;  /* 0x0050081005ff95b2 */ /* 0x0000620008000100 */
[----:B------:R-:W-:Y:S01]  /*1150*/  IADD3.X R169, PT, PT, R4, UR11, R169, P3, P4 ;  /* 0x0000000b04a97c10 */ /* 0x000fe20009fe84a9 */
[----:B------:R-:W-:Y:S01]  /*1160*/  VOTEU.ALL UP1, P1 ;  /* 0x0000000000ff7886 */ /* 0x000fe20000820000 */
[----:B------:R-:W-:Y:S01]  /*1170*/  ISETP.EQ.U32.AND P3, PT, RZ, UR6, P2 ;  /* 0x00000006ff007c0c */ /* 0x000fe20009762070 */
[----:B------:R-:W-:-:S04]  /*1180*/  UIADD3 UR11, UPT, UPT, UR24, UR10, URZ ;  /* 0x0000000a180b7290 */ /* 0x000fc8000fffe0ff */
[----:B------:R-:W-:Y:S01]  /*1190*/  ULEA UR11, UR25, UR11, 0x5 ;  /* 0x0000000b190b7291 */ /* 0x000fe2000f8e28ff */
[----:B--2---:R0:W-:Y:S04]  /*11a0*/  STS.U16 [R2+UR5+0x2000], R7 ;  /* 0x0020000702007988 */ /* 0x0041e80008000405 */
[----:B----4-:R0:W-:Y:S04]  /*11b0*/  STS.U16 [R2+UR5+0x2200], R9 ;  /* 0x0022000902007988 */ /* 0x0101e80008000405 */
[----:B------:R0:W-:Y:S04]  /*11c0*/  STS.U16 [R2+UR5+0x2400], R15 ;  /* 0x0024000f02007988 */ /* 0x0001e80008000405 */
[----:B------:R0:W-:Y:S04]  /*11d0*/  STS.U16 [R2+UR5+0x2600], R17 ;  /* 0x0026001102007988 */ /* 0x0001e80008000405 */
[----:B------:R0:W-:Y:S04]  /*11e0*/  STS.U16 [R2+UR5+0x2800], R11 ;  /* 0x0028000b02007988 */ /* 0x0001e80008000405 */
[----:B------:R0:W-:Y:S04]  /*11f0*/  STS.U16 [R2+UR5+0x2a00], R13 ;  /* 0x002a000d02007988 */ /* 0x0001e80008000405 */
[----:B------:R0:W-:Y:S04]  /*1200*/  STS.U16 [R2+UR5+0x2c00], R19 ;  /* 0x002c001302007988 */ /* 0x0001e80008000405 */
[----:B------:R0:W-:Y:S01]  /*1210*/  STS.U16 [R2+UR5+0x2e00], R21 ;  /* 0x002e001502007988 */ /* 0x0001e20008000405 */
[----:B-1----:R1:W-:Y:S06]  /*1220*/  MEMBAR.ALL.CTA ;  /* 0x0000000000007992 */ /* 0x0023ec0000008000 */
[----:B-1----:R-:W-:Y:S04]  /*1230*/  FENCE.VIEW.ASYNC.S ;  /* 0x00000000000073c6 */ /* 0x002fe80000000000 */
[----:B------:R-:W1:Y:S02]  /*1240*/  FENCE.VIEW.ASYNC.S ;  /* 0x00000000000073c6 */ /* 0x000e640000000000 */
[----:B-1----:R0:W1:Y:S02]  /*1250*/  @!UP1 SYNCS.EXCH.64 URZ, [UR5+0x3000], UR14 ;  /* 0x0030000e05ff95b2 */ /* 0x0020640008000100 */
[----:B-1----:R-:W-:Y:S06]  /*1260*/  BAR.SYNC.DEFER_BLOCKING 0x0 ;  /* 0x0000000000007b1d */ /* 0x002fec0000010000 */
[----:B0-----:R-:W-:Y:S05]  /*1270*/  @!P3 BRA `(.L_x_6) ;  /* 0x00000000005cb947 */ /* 0x001fea0003800000 */
[----:B------:R-:W-:Y:S02]  /*1280*/  USHF.R.U32.HI UR14, URZ, 0x4, UR5 ;  /* 0x00000004ff0e7899 */ /* 0x000fe40008011605 */
[----:B------:R-:W-:Y:S02]  /*1290*/  UIADD3 UR13, UPT, UPT, UR5, 0x2000, URZ ;  /* 0x00002000050d7890 */ /* 0x000fe4000fffe0ff */
[----:B------:R-:W-:Y:S02]  /*12a0*/  USGXT.U32 UR14, UR14, 0xe ;  /* 0x0000000e0e0e789a */ /* 0x000fe40008000000 */
[----:B------:R-:W-:Y:S01]  /*12b0*/  USHF.R.U32.HI UR13, URZ, 0x4, UR13 ;  /* 0x00000004ff0d7899 */ /* 0x000fe2000801160d */
[----:B------:R-:W-:Y:S01]  /*12c0*/  UMOV UR18, 0x800100 ;  /* 0x0080010000127882 */ /* 0x000fe20000000000 */
[----:B------:R-:W-:Y:S01]  /*12d0*/  UMOV UR19, 0x40004040 ;  /* 0x4000404000137882 */ /* 0x000fe20000000000 */
[----:B------:R-:W-:Y:S01]  /*12e0*/  UMOV UR15, URZ ;  /* 0x000000ff000f7c82 */ /* 0x000fe20008000000 */
[----:B------:R-:W-:-:S02]  /*12f0*/  USGXT.U32 UR16, UR13, 0xe ;  /* 0x0000000e0d10789a */ /* 0x000fc40008000000 */
[----:B------:R-:W-:Y:S02]  /*1300*/  UIADD3.64 UR18, UPT, UPT, UR14, UR18, URZ ;  /* 0x000000120e127297 */ /* 0x000fe4000fffe0ff */
[----:B------:R-:W-:Y:S02]  /*1310*/  ULOP3.LUT UR14, UR14, 0x800000, URZ, 0xfc, !UPT ;  /* 0x008000000e0e7892 */ /* 0x000fe4000f8efcff */
[----:B------:R-:W-:Y:S01]  /*1320*/  UIADD3 UR22, UPT, UPT, UR7, 0xa0, URZ ;  /* 0x000000a007167890 */ /* 0x000fe2000fffe0ff */
[----:B------:R-:W-:Y:S01]  /*1330*/  UMOV UR28, 0x0 ;  /* 0x00000000001c7882 */ /* 0x000fe20000000000 */
[----:B------:R-:W-:Y:S01]  /*1340*/  UMOV UR29, 0x8208490 ;  /* 0x08208490001d7882 */ /* 0x000fe20000000000 */
[----:B------:R-:W-:Y:S01]  /*1350*/  UMOV UR13, URZ ;  /* 0x000000ff000d7c82 */ /* 0x000fe20008000000 */
[----:B------:R-:W-:Y:S01]  /*1360*/  UMOV UR17, 0xc0004010 ;  /* 0xc000401000117882 */ /* 0x000fe20000000000 */
[----:B------:R-:W-:Y:S01]  /*1370*/  UMOV UR15, 0x40004040 ;  /* 0x40004040000f7882 */ /* 0x000fe20000000000 */
[----:B------:R-:W-:Y:S01]  /*1380*/  UMOV UR30, 0x0 ;  /* 0x00000000001e7882 */ /* 0x000fe20000000000 */
[----:B------:R-:W-:Y:S01]  /*1390*/  UMOV UR31, 0x8208490 ;  /* 0x08208490001f7882 */ /* 0x000fe20000000000 */
[----:B------:R-:W-:Y:S01]  /*13a0*/  UMOV UR13, UR12 ;  /* 0x0000000c000d7c82 */ /* 0x000fe20008000000 */
[----:B------:R0:W-:Y:S01]  /*13b0*/  UTCHMMA gdesc[UR14], gdesc[UR16], tmem[UR10], tmem[UR28], idesc[UR29], !UPT ;  /* 0x00ff1c100e0075ea */ /* 0x0001e2000f80000a */
[----:B------:R0:W-:Y:S01]  /*13c0*/  UTCHMMA gdesc[UR18], gdesc[UR16], tmem[UR22], tmem[UR30], idesc[UR31], !UPT ;  /* 0x00ff1e10120075ea */ /* 0x0001e2000f800016 */
[----:B------:R0:W-:Y:S01]  /*13d0*/  UTCBAR [UR13], URZ ;  /* 0x000000ff0d0073e9 */ /* 0x0001e200080000ff */
[----:B------:R-:W-:Y:S01]  /*13e0*/  NOP ;  /* 0x0000000000007918 */ /* 0x000fe20000000000 */
.L_x_6:
[----:B------:R-:W-:Y:S05]  /*13f0*/  @!P2 BRA `(.L_x_7) ;  /* 0x000000000008a947 */ /* 0x000fea0003800000 */
[----:B------:R-:W1:Y:S02]  /*1400*/  SYNCS.PHASECHK.TRANS64.TRYWAIT P4, [UR5+0x3000], RZ ;  /* 0x003000ffff0075a7 */ /* 0x000e640008081105 */
[----:B-1----:R-:W-:Y:S05]  /*1410*/  @!P4 BRA `(.L_x_8) ;  /* 0x00000088007cc947 */ /* 0x002fea0003800000 */
.L_x_7:
[----:B------:R-:W-:Y:S06]  /*1420*/  BAR.SYNC.DEFER_BLOCKING 0x0 ;  /* 0x0000000000007b1d */ /* 0x000fec0000010000 */
[----:B0-----:R-:W0:Y:S01]  /*1430*/  LDCU UR13, c[0x0][0x3a8] ;  /* 0x00007500ff0d77ac */ /* 0x001e220008000800 */
[----:B------:R-:W0:Y:S01]  /*1440*/  LDTM.x128 R4, tmem[UR11] ;  /* 0x0000000b000479ee */ /* 0x000e2200083c0000 */
[----:B------:R-:W-:Y:S01]  /*1450*/  SHF.L.U32 R179, R3, 0x1, RZ ;  /* 0x0000000103b37819 */ /* 0x000fe200000006ff */
[----:B------:R-:W1:Y:S01]  /*1460*/  @!P1 SYNCS.CCTL.IV [UR5+0x3000] ;  /* 0x00300000ff0099b1 */ /* 0x000e620008000005 */
[----:B------:R-:W-:Y:S01]  /*1470*/  NOP ;  /* 0x0000000000007918 */ /* 0x000fe20000000000 */
[----:B0-----:R-:W-:Y:S01]  /*1480*/  FMUL R132, R4, UR13 ;  /* 0x0000000d04847c20 */ /* 0x001fe20008400000 */
[----:B------:R-:W-:Y:S01]  /*1490*/  FMUL R133, R5, UR13 ;  /* 0x0000000d05857c20 */ /* 0x000fe20008400000 */
[----:B------:R-:W-:Y:S01]  /*14a0*/  FMUL R134, R6, UR13 ;  /* 0x0000000d06867c20 */ /* 0x000fe20008400000 */
[----:B------:R-:W-:Y:S01]  /*14b0*/  FMUL R135, R7, UR13 ;  /* 0x0000000d07877c20 */ /* 0x000fe20008400000 */
[----:B------:R-:W-:Y:S01]  /*14c0*/  FMUL R146, R8, UR13 ;  /* 0x0000000d08927c20 */ /* 0x000fe20008400000 */
[----:B------:R-:W-:Y:S01]  /*14d0*/  FMUL R154, R102, UR13 ;  /* 0x0000000d669a7c20 */ /* 0x000fe20008400000 */
[----:B------:R-:W-:Y:S01]  /*14e0*/  FMUL R155, R103, UR13 ;  /* 0x0000000d679b7c20 */ /* 0x000fe20008400000 */
[----:B------:R-:W-:Y:S01]  /*14f0*/  FMNMX3 R134, R132, R133, R134, !PT ;  /* 0x0000008584867276 */ /* 0x000fe20007800086 */
[----:B------:R-:W-:Y:S01]  /*1500*/  FMUL R132, R9, UR13 ;  /* 0x0000000d09847c20 */ /* 0x000fe20008400000 */
[----:B------:R-:W-:-:S02]  /*1510*/  FMUL R133, R10, UR13 ;  /* 0x0000000d0a857c20 */ /* 0x000fc40008400000 */
[----:B------:R-:W-:Y:S01]  /*1520*/  FMNMX3 R146, R134, R135, R146, !PT ;  /* 0x0000008786927276 */ /* 0x000fe20007800092 */
[----:B------:R-:W-:Y:S01]  /*1530*/  FMUL R134, R11, UR13 ;  /* 0x0000000d0b867c20 */ /* 0x000fe20008400000 */
[----:B------:R-:W-:Y:S02]  /*1540*/  FMUL R135, R12, UR13 ;  /* 0x0000000d0c877c20 */ /* 0x000fe40008400000 */
[----:B------:R-:W-:Y:S01]  /*1550*/  FMNMX3 R146, R146, R132, R133, !PT ;  /* 0x0000008492927276 */ /* 0x000fe20007800085 */
[----:B------:R-:W-:Y:S01]  /*1560*/  FMUL R132, R13, UR13 ;  /* 0x0000000d0d847c20 */ /* 0x000fe20008400000 */
[----:B------:R-:W-:Y:S02]  /*1570*/  FMUL R133, R14, UR13 ;  /* 0x0000000d0e857c20 */ /* 0x000fe40008400000 */
        /* <DEDUP_REMOVED lines=130> */
[----:B------:R-:W-:-:S03]  /*1da0*/  FMUL R146, R101, UR13 ;  /* 0x0000000d65927c20 */ /* 0x000fc60008400000 */
[----:B------:R-:W-:Y:S01]  /*1db0*/  FMNMX3 R133, R132, R135, R134, !PT ;  /* 0x0000008784857276 */ /* 0x000fe20007800086 */
[----:B------:R-:W-:Y:S01]  /*1dc0*/  FMUL R132, R104, UR13 ;  /* 0x0000000d68847c20 */ /* 0x000fe20008400000 */
[----:B------:R-:W-:Y:S02]  /*1dd0*/  FMUL R134, R106, UR13 ;  /* 0x0000000d6a867c20 */ /* 0x000fe40008400000 */
[----:B------:R-:W-:Y:S01]  /*1de0*/  FMNMX3 R135, R133, R146, R154, !PT ;  /* 0x0000009285877276 */ /* 0x000fe2000780009a */
[----:B------:R-:W-:-:S03]  /*1df0*/  FMUL R133, R105, UR13 ;  /* 0x0000000d69857c20 */ /* 0x000fc60008400000 */
        /* <DEDUP_REMOVED lines=38> */
[----:B------:R-:W-:-:S04]  /*2060*/  FMNMX3 R132, R132, R133, R134, !PT ;  /* 0x0000008584847276 */ /* 0x000fc80007800086 */
[----:B------:R-:W-:-:S05]  /*2070*/  FMNMX3 R135, R132, -INF , R135, !PT ;  /* 0xff80000084877876 */ /* 0x000fca0007800087 */
[--C-:B------:R-:W-:Y:S01]  /*2080*/  FFMA R5, R5, UR13, -R135.reuse ;  /* 0x0000000d05057c23 */ /* 0x100fe20008000887 */
[--C-:B------:R-:W-:Y:S01]  /*2090*/  FFMA R6, R6, UR13, -R135.reuse ;  /* 0x0000000d06067c23 */ /* 0x100fe20008000887 */
[--C-:B------:R-:W-:Y:S01]  /*20a0*/  FFMA R9, R9, UR13, -R135.reuse ;  /* 0x0000000d09097c23 */ /* 0x100fe20008000887 */
[--C-:B------:R-:W-:Y:S01]  /*20b0*/  FFMA R7, R7, UR13, -R135.reuse ;  /* 0x0000000d07077c23 */ /* 0x100fe20008000887 */
[--C-:B------:R-:W-:Y:S01]  /*20c0*/  FFMA R8, R8, UR13, -R135.reuse ;  /* 0x0000000d08087c23 */ /* 0x100fe20008000887 */
[----:B------:R-:W-:Y:S01]  /*20d0*/  FMUL R133, R5, 1.4426950216293334961 ;  /* 0x3fb8aa3b05857820 */ /* 0x000fe20000400000 */
[----:B------:R-:W-:Y:S01]  /*20e0*/  FMUL R5, R6, 1.4426950216293334961 ;  /* 0x3fb8aa3b06057820 */ /* 0x000fe20000400000 */
[----:B------:R-:W-:Y:S01]  /*20f0*/  FMUL R132, R9, 1.4426950216293334961 ;  /* 0x3fb8aa3b09847820 */ /* 0x000fe20000400000 */
[----:B------:R-:W-:Y:S01]  /*2100*/  FMUL R6, R7, 1.4426950216293334961 ;  /* 0x3fb8aa3b07067820 */ /* 0x000fe20000400000 */
[--C-:B------:R-:W-:Y:S01]  /*2110*/  FFMA R15, R15, UR13, -R135.reuse ;  /* 0x0000000d0f0f7c23 */ /* 0x100fe20008000887 */
[----:B------:R-:W-:Y:S01]  /*2120*/  FMUL R7, R8, 1.4426950216293334961 ;  /* 0x3fb8aa3b08077820 */ /* 0x000fe20000400000 */
[--C-:B------:R-:W-:Y:S01]  /*2130*/  FFMA R17, R17, UR13, -R135.reuse ;  /* 0x0000000d11117c23 */ /* 0x100fe20008000887 */
[--C-:B------:R-:W-:Y:S01]  /*2140*/  FFMA R8, R10, UR13, -R135.reuse ;  /* 0x0000000d0a087c23 */ /* 0x100fe20008000887 */
[--C-:B------:R-:W-:Y:S01]  /*2150*/  FFMA R18, R18, UR13, -R135.reuse ;  /* 0x0000000d12127c23 */ /* 0x100fe20008000887 */
[----:B------:R0:W-:Y:S01]  /*2160*/  MUFU.EX2 R10, R132 ;  /* 0x00000084000a7308 */ /* 0x0001e20000000800 */
[--C-:B------:R-:W-:Y:S01]  /*2170*/  FFMA R19, R19, UR13, -R135.reuse ;  /* 0x0000000d13137c23 */ /* 0x100fe20008000887 */
[--C-:B------:R-:W-:Y:S01]  /*2180*/  FFMA R20, R20, UR13, -R135.reuse ;  /* 0x0000000d14147c23 */ /* 0x100fe20008000887 */
[--C-:B------:R-:W-:Y:S01]  /*2190*/  FFMA R21, R21, UR13, -R135.reuse ;  /* 0x0000000d15157c23 */ /* 0x100fe20008000887 */
[--C-:B------:R-:W-:Y:S01]  /*21a0*/  FFMA R22, R22, UR13, -R135.reuse ;  /* 0x0000000d16167c23 */ /* 0x100fe20008000887 */
[--C-:B------:R-:W-:Y:S01]  /*21b0*/  FFMA R23, R23, UR13, -R135.reuse ;  /* 0x0000000d17177c23 */ /* 0x100fe20008000887 */
[--C-:B------:R-:W-:Y:S01]  /*21c0*/  FFMA R24, R24, UR13, -R135.reuse ;  /* 0x0000000d18187c23 */ /* 0x100fe20008000887 */
[--C-:B------:R-:W-:Y:S01]  /*21d0*/  FFMA R25, R25, UR13, -R135.reuse ;  /* 0x0000000d19197c23 */ /* 0x100fe20008000887 */
[--C-:B------:R-:W-:Y:S01]  /*21e0*/  FFMA R26, R26, UR13, -R135.reuse ;  /* 0x0000000d1a1a7c23 */ /* 0x100fe20008000887 */
[----:B0-----:R-:W-:Y:S01]  /*21f0*/  FMUL R132, R15, 1.4426950216293334961 ;  /* 0x3fb8aa3b0f847820 */ /* 0x001fe20000400000 */
[----:B------:R-:W-:Y:S01]  /*2200*/  FMUL R15, R17, 1.4426950216293334961 ;  /* 0x3fb8aa3b110f7820 */ /* 0x000fe20000400000 */
[----:B------:R-:W-:Y:S01]  /*2210*/  FMUL R17, R18, 1.4426950216293334961 ;  /* 0x3fb8aa3b12117820 */ /* 0x000fe20000400000 */
[----:B------:R-:W-:Y:S01]  /*2220*/  FMUL R18, R19, 1.4426950216293334961 ;  /* 0x3fb8aa3b13127820 */ /* 0x000fe20000400000 */
[----:B------:R-:W-:Y:S01]  /*2230*/  FMUL R19, R20, 1.4426950216293334961 ;  /* 0x3fb8aa3b14137820 */ /* 0x000fe20000400000 */
[----:B------:R-:W-:Y:S01]  /*2240*/  FMUL R20, R21, 1.4426950216293334961 ;  /* 0x3fb8aa3b15147820 */ /* 0x000fe20000400000 */
[----:B------:R-:W-:Y:S01]  /*2250*/  FMUL R21, R22, 1.4426950216293334961 ;  /* 0x3fb8aa3b16157820 */ /* 0x000fe20000400000 */
[----:B------:R-:W-:Y:S01]  /*2260*/  FMUL R22, R23, 1.4426950216293334961 ;  /* 0x3fb8aa3b17167820 */ /* 0x000fe20000400000 */
[--C-:B------:R-:W-:Y:S01]  /*2270*/  FFMA R27, R27, UR13, -R135.reuse ;  /* 0x0000000d1b1b7c23 */ /* 0x100fe20008000887 */
        /* <DEDUP_REMOVED lines=58> */
[----:B------:R-:W-:Y:S01]  /*2620*/  MUFU.EX2 R4, R4 ;  /* 0x0000000400047308 */ /* 0x000fe20000000800 */
[----:B------:R-:W-:Y:S01]  /*2630*/  FMUL R51, R52, 1.4426950216293334961 ;  /* 0x3fb8aa3b34337820 */ /* 0x000fe20000400000 */
[--C-:B------:R-:W-:Y:S01]  /*2640*/  FFMA R56, R56, UR13, -R135.reuse ;  /* 0x0000000d38387c23 */ /* 0x100fe20008000887 */
[----:B------:R-:W-:Y:S01]  /*2650*/  FMUL R52, R53, 1.4426950216293334961 ;  /* 0x3fb8aa3b35347820 */ /* 0x000fe20000400000 */
[--C-:B------:R-:W-:Y:S01]  /*2660*/  FFMA R57, R57, UR13, -R135.reuse ;  /* 0x0000000d39397c23 */ /* 0x100fe20008000887 */
[----:B------:R-:W-:Y:S01]  /*2670*/  FMUL R53, R54, 1.4426950216293334961 ;  /* 0x3fb8aa3b36357820 */ /* 0x000fe20000400000 */
[--C-:B------:R-:W-:Y:S01]  /*2680*/  FFMA R58, R58, UR13, -R135.reuse ;  /* 0x0000000d3a3a7c23 */ /* 0x100fe20008000887 */
[----:B------:R-:W-:Y:S01]  /*2690*/  FMUL R54, R55, 1.4426950216293334961 ;  /* 0x3fb8aa3b37367820 */ /* 0x000fe20000400000 */
[----:B------:R-:W0:Y:S01]  /*26a0*/  MUFU.EX2 R133, R133 ;  /* 0x0000008500857308 */ /* 0x000e220000000800 */
[--C-:B------:R-:W-:Y:S01]  /*26b0*/  FFMA R59, R59, UR13, -R135.reuse ;  /* 0x0000000d3b3b7c23 */ /* 0x100fe20008000887 */
[----:B------:R-:W-:Y:S01]  /*26c0*/  FMUL R55, R56, 1.4426950216293334961 ;  /* 0x3fb8aa3b38377820 */ /* 0x000fe20000400000 */
[--C-:B------:R-:W-:Y:S01]  /*26d0*/  FFMA R60, R60, UR13, -R135.reuse ;  /* 0x0000000d3c3c7c23 */ /* 0x100fe20008000887 */
[----:B------:R-:W-:Y:S01]  /*26e0*/  FMUL R56, R57, 1.4426950216293334961 ;  /* 0x3fb8aa3b39387820 */ /* 0x000fe20000400000 */
[--C-:B------:R-:W-:Y:S01]  /*26f0*/  FFMA R61, R61, UR13, -R135.reuse ;  /* 0x0000000d3d3d7c23 */ /* 0x100fe20008000887 */
[----:B------:R-:W-:Y:S01]  /*2700*/  FMUL R57, R58, 1.4426950216293334961 ;  /* 0x3fb8aa3b3a397820 */ /* 0x000fe20000400000 */
[--C-:B------:R-:W-:Y:S01]  /*2710*/  FFMA R62, R62, UR13, -R135.reuse ;  /* 0x0000000d3e3e7c23 */ /* 0x100fe20008000887 */
[----:B------:R-:W2:Y:S01]  /*2720*/  MUFU.EX2 R5, R5 ;  /* 0x0000000500057308 */ /* 0x000ea20000000800 */
[----:B------:R-:W-:Y:S01]  /*2730*/  FMUL R58, R59, 1.4426950216293334961 ;  /* 0x3fb8aa3b3b3a7820 */ /* 0x000fe20000400000 */
[--C-:B------:R-:W-:Y:S01]  /*2740*/  FFMA R63, R63, UR13, -R135.reuse ;  /* 0x0000000d3f3f7c23 */ /* 0x100fe20008000887 */
[----:B------:R-:W-:Y:S01]  /*2750*/  FMUL R59, R60, 1.4426950216293334961 ;  /* 0x3fb8aa3b3c3b7820 */ /* 0x000fe20000400000 */
[--C-:B------:R-:W-:Y:S01]  /*2760*/  FFMA R64, R64, UR13, -R135.reuse ;  /* 0x0000000d40407c23 */ /* 0x100fe20008000887 */
[----:B------:R-:W-:Y:S01]  /*2770*/  FMUL R60, R61, 1.4426950216293334961 ;  /* 0x3fb8aa3b3d3c7820 */ /* 0x000fe20000400000 */
[--C-:B------:R-:W-:Y:S01]  /*2780*/  FFMA R65, R65, UR13, -R135.reuse ;  /* 0x0000000d41417c23 */ /* 0x100fe20008000887 */
[--C-:B------:R-:W-:Y:S01]  /*2790*/  FFMA R11, R11, UR13, -R135.reuse ;  /* 0x0000000d0b0b7c23 */ /* 0x100fe20008000887 */
[----:B------:R-:W3:Y:S01]  /*27a0*/  MUFU.EX2 R6, R6 ;  /* 0x0000000600067308 */ /* 0x000ee20000000800 */
[----:B------:R-:W-:Y:S01]  /*27b0*/  FMUL R61, R62, 1.4426950216293334961 ;  /* 0x3fb8aa3b3e3d7820 */ /* 0x000fe20000400000 */
[--C-:B------:R-:W-:Y:S01]  /*27c0*/  FFMA R66, R66, UR13, -R135.reuse ;  /* 0x0000000d42427c23 */ /* 0x100fe20008000887 */
[--C-:B------:R-:W-:Y:S01]  /*27d0*/  FFMA R12, R12, UR13, -R135.reuse ;  /* 0x0000000d0c0c7c23 */ /* 0x100fe20008000887 */
[----:B------:R-:W-:Y:S01]  /*27e0*/  FMUL R62, R63, 1.4426950216293334961 ;  /* 0x3fb8aa3b3f3e7820 */ /* 0x000fe20000400000 */
[--C-:B------:R-:W-:Y:S01]  /*27f0*/  FFMA R67, R67, UR13, -R135.reuse ;  /* 0x0000000d43437c23 */ /* 0x100fe20008000887 */
[--C-:B------:R-:W-:Y:S01]  /*2800*/  FFMA R13, R13, UR13, -R135.reuse ;  /* 0x0000000d0d0d7c23 */ /* 0x100fe20008000887 */
[----:B------:R-:W-:Y:S01]  /*2810*/  FMUL R63, R64, 1.4426950216293334961 ;  /* 0x3fb8aa3b403f7820 */ /* 0x000fe20000400000 */
[----:B------:R-:W4:Y:S01]  /*2820*/  MUFU.EX2 R7, R7 ;  /* 0x0000000700077308 */ /* 0x000f220000000800 */
[--C-:B------:R-:W-:Y:S01]  /*2830*/  FFMA R68, R68, UR13, -R135.reuse ;  /* 0x0000000d44447c23 */ /* 0x100fe20008000887 */
[--C-:B------:R-:W-:Y:S01]  /*2840*/  FFMA R69, R69, UR13, -R135.reuse ;  /* 0x0000000d45457c23 */ /* 0x100fe20008000887 */
[----:B------:R-:W-:Y:S01]  /*2850*/  FFMA R14, R14, UR13, -R135 ;  /* 0x0000000d0e0e7c23 */ /* 0x000fe20008000887 */
[----:B------:R-:W-:Y:S01]  /*2860*/  FMUL R64, R65, 1.4426950216293334961 ;  /* 0x3fb8aa3b41407820 */ /* 0x000fe20000400000 */
        /* <DEDUP_REMOVED lines=9> */
[----:B0-----:R-:W-:Y:S01]  /*2900*/  FADD R68, R4, R133 ;  /* 0x0000008504447221 */ /* 0x001fe20000000000 */
[--C-:B------:R-:W-:Y:S01]  /*2910*/  FFMA R14, R16, UR13, -R135.reuse ;  /* 0x0000000d100e7c23 */ /* 0x100fe20008000887 */
[----:B------:R-:W0:Y:S01]  /*2920*/  MUFU.EX2 R8, R8 ;  /* 0x0000000800087308 */ /* 0x000e220000000800 */
[--C-:B------:R-:W-:Y:S01]  /*2930*/  FFMA R73, R73, UR13, -R135.reuse ;  /* 0x0000000d49497c23 */ /* 0x100fe20008000887 */
[--C-:B------:R-:W-:Y:S01]  /*2940*/  FFMA R70, R70, UR13, -R135.reuse ;  /* 0x0000000d46467c23 */ /* 0x100fe20008000887 */
[----:B------:R-:W-:Y:S01]  /*2950*/  FMUL R14, R14, 1.4426950216293334961 ;  /* 0x3fb8aa3b0e0e7820 */ /* 0x000fe20000400000 */
[--C-:B------:R-:W-:Y:S01]  /*2960*/  FFMA R71, R71, UR13, -R135.reuse ;  /* 0x0000000d47477c23 */ /* 0x100fe20008000887 */
[----:B------:R-:W-:Y:S01]  /*2970*/  FMUL R73, R73, 1.4426950216293334961 ;  /* 0x3fb8aa3b49497820 */ /* 0x000fe20000400000 */
[----:B------:R-:W-:Y:S01]  /*2980*/  FMUL R70, R70, 1.4426950216293334961 ;  /* 0x3fb8aa3b46467820 */ /* 0x000fe20000400000 */
[--C-:B------:R-:W-:Y:S01]  /*2990*/  FFMA R72, R72, UR13, -R135.reuse ;  /* 0x0000000d48487c23 */ /* 0x100fe20008000887 */
[----:B------:R-:W-:Y:S01]  /*29a0*/  MUFU.EX2 R16, R132 ;  /* 0x0000008400107308 */ /* 0x000fe20000000800 */
[----:B------:R-:W-:Y:S01]  /*29b0*/  FMUL R71, R71, 1.4426950216293334961 ;  /* 0x3fb8aa3b47477820 */ /* 0x000fe20000400000 */
[--C-:B------:R-:W-:Y:S01]  /*29c0*/  FFMA R74, R74, UR13, -R135.reuse ;  /* 0x0000000d4a4a7c23 */ /* 0x100fe20008000887 */
[----:B------:R-:W-:Y:S01]  /*29d0*/  FMUL R72, R72, 1.4426950216293334961 ;  /* 0x3fb8aa3b48487820 */ /* 0x000fe20000400000 */
[--C-:B------:R-:W-:Y:S01]  /*29e0*/  FFMA R75, R75, UR13, -R135.reuse ;  /* 0x0000000d4b4b7c23 */ /* 0x100fe20008000887 */
[--C-:B------:R-:W-:Y:S01]  /*29f0*/  FFMA R76, R76, UR13, -R135.reuse ;  /* 0x0000000d4c4c7c23 */ /* 0x100fe20008000887 */
[----:B------:R-:W-:Y:S01]  /*2a00*/  FMUL R74, R74, 1.4426950216293334961 ;  /* 0x3fb8aa3b4a4a7820 */ /* 0x000fe20000400000 */
[--C-:B------:R-:W-:Y:S01]  /*2a10*/  FFMA R77, R77, UR13, -R135.reuse ;  /* 0x0000000d4d4d7c23 */ /* 0x100fe20008000887 */
[----:B------:R2:W-:Y:S01]  /*2a20*/  MUFU.EX2 R132, R69 ;  /* 0x0000004500847308 */ /* 0x0005e20000000800 */
[----:B------:R-:W-:Y:S01]  /*2a30*/  FMUL R75, R75, 1.4426950216293334961 ;  /* 0x3fb8aa3b4b4b7820 */ /* 0x000fe20000400000 */
[----:B------:R-:W-:Y:S01]  /*2a40*/  FMUL R76, R76, 1.4426950216293334961 ;  /* 0x3fb8aa3b4c4c7820 */ /* 0x000fe20000400000 */
[----:B------:R-:W-:Y:S01]  /*2a50*/  FMUL R77, R77, 1.4426950216293334961 ;  /* 0x3fb8aa3b4d4d7820 */ /* 0x000fe20000400000 */
[--C-:B------:R-:W-:Y:S01]  /*2a60*/  FFMA R78, R78, UR13, -R135.reuse ;  /* 0x0000000d4e4e7c23 */ /* 0x100fe20008000887 */
[--C-:B------:R-:W-:Y:S01]  /*2a70*/  FFMA R79, R79, UR13, -R135.reuse ;  /* 0x0000000d4f4f7c23 */ /* 0x100fe20008000887 */
[--C-:B------:R-:W-:Y:S01]  /*2a80*/  FFMA R80, R80, UR13, -R135.reuse ;  /* 0x0000000d50507c23 */ /* 0x100fe20008000887 */
[----:B------:R-:W-:Y:S01]  /*2a90*/  FFMA R81, R81, UR13, -R135 ;  /* 0x0000000d51517c23 */ /* 0x000fe20008000887 */
[----:B------:R-:W0:Y:S01]  /*2aa0*/  MUFU.EX2 R9, R9 ;  /* 0x0000000900097308 */ /* 0x000e220000000800 */
[----:B--2---:R-:W-:Y:S01]  /*2ab0*/  FADD R69, R5, R68 ;  /* 0x0000004405457221 */ /* 0x004fe20000000000 */
[----:B------:R-:W-:Y:S01]  /*2ac0*/  FMUL R78, R78, 1.4426950216293334961 ;  /* 0x3fb8aa3b4e4e7820 */ /* 0x000fe20000400000 */
[----:B------:R-:W-:Y:S01]  /*2ad0*/  FMUL R79, R79, 1.4426950216293334961 ;  /* 0x3fb8aa3b4f4f7820 */ /* 0x000fe20000400000 */
[----:B------:R-:W-:Y:S01]  /*2ae0*/  FMUL R80, R80, 1.4426950216293334961 ;  /* 0x3fb8aa3b50507820 */ /* 0x000fe20000400000 */
[----:B---3--:R-:W-:Y:S01]  /*2af0*/  FADD R68, R6, R69 ;  /* 0x0000004506447221 */ /* 0x008fe20000000000 */
[----:B------:R-:W-:Y:S01]  /*2b00*/  FMUL R81, R81, 1.4426950216293334961 ;  /* 0x3fb8aa3b51517820 */ /* 0x000fe20000400000 */
[--C-:B------:R-:W-:Y:S01]  /*2b10*/  FFMA R82, R82, UR13, -R135.reuse ;  /* 0x0000000d52527c23 */ /* 0x100fe20008000887 */
[----:B------:R-:W2:Y:S01]  /*2b20*/  MUFU.EX2 R11, R11 ;  /* 0x0000000b000b7308 */ /* 0x000ea20000000800 */
[----:B----4-:R-:W-:Y:S01]  /*2b30*/  FADD R69, R7, R68 ;  /* 0x0000004407457221 */ /* 0x010fe20000000000 */
[--C-:B------:R-:W-:Y:S01]  /*2b40*/  FFMA R83, R83, UR13, -R135.reuse ;  /* 0x0000000d53537c23 */ /* 0x100fe20008000887 */
[----:B------:R-:W-:Y:S01]  /*2b50*/  FMUL R82, R82, 1.4426950216293334961 ;  /* 0x3fb8aa3b52527820 */ /* 0x000fe20000400000 */
[----:B------:R-:W-:Y:S01]  /*2b60*/  FFMA R84, R84, UR13, -R135 ;  /* 0x0000000d54547c23 */ /* 0x000fe20008000887 */
[----:B------:R-:W-:Y:S01]  /*2b70*/  FADD R69, R10, R69 ;  /* 0x000000450a457221 */ /* 0x000fe20000000000 */
[----:B------:R-:W-:Y:S01]  /*2b80*/  FMUL R83, R83, 1.4426950216293334961 ;  /* 0x3fb8aa3b53537820 */ /* 0x000fe20000400000 */
[----:B------:R-:W-:Y:S01]  /*2b90*/  FFMA R85, R85, UR13, -R135 ;  /* 0x0000000d55557c23 */ /* 0x000fe20008000887 */
[----:B------:R-:W3:Y:S01]  /*2ba0*/  MUFU.EX2 R12, R12 ;  /* 0x0000000c000c7308 */ /* 0x000ee20000000800 */
[----:B0-----:R-:W-:Y:S01]  /*2bb0*/  FADD R68, R8, R69 ;  /* 0x0000004508447221 */ /* 0x001fe20000000000 */
[----:B------:R-:W-:Y:S01]  /*2bc0*/  FMUL R84, R84, 1.4426950216293334961 ;  /* 0x3fb8aa3b54547820 */ /* 0x000fe20000400000 */
[----:B------:R-:W-:Y:S01]  /*2bd0*/  FMUL R85, R85, 1.4426950216293334961 ;  /* 0x3fb8aa3b55557820 */ /* 0x000fe20000400000 */
[--C-:B------:R-:W-:Y:S01]  /*2be0*/  FFMA R86, R86, UR13, -R135.reuse ;  /* 0x0000000d56567c23 */ /* 0x100fe20008000887 */
[----:B------:R-:W-:Y:S01]  /*2bf0*/  FADD R68, R9, R68 ;  /* 0x0000004409447221 */ /* 0x000fe20000000000 */
[--C-:B------:R-:W-:Y:S01]  /*2c00*/  FFMA R87, R87, UR13, -R135.reuse ;  /* 0x0000000d57577c23 */ /* 0x100fe20008000887 */
[--C-:B------:R-:W-:Y:S01]  /*2c10*/  FFMA R88, R88, UR13, -R135.reuse ;  /* 0x0000000d58587c23 */ /* 0x100fe20008000887 */
[----:B------:R-:W0:Y:S01]  /*2c20*/  MUFU.EX2 R13, R13 ;  /* 0x0000000d000d7308 */ /* 0x000e220000000800 */
[----:B--2---:R-:W-:Y:S01]  /*2c30*/  FADD R69, R11, R68 ;  /* 0x000000440b457221 */ /* 0x004fe20000000000 */
[----:B------:R-:W-:Y:S01]  /*2c40*/  FMUL R86, R86, 1.4426950216293334961 ;  /* 0x3fb8aa3b56567820 */ /* 0x000fe20000400000 */
[----:B------:R-:W-:Y:S01]  /*2c50*/  FMUL R87, R87, 1.4426950216293334961 ;  /* 0x3fb8aa3b57577820 */ /* 0x000fe20000400000 */
[----:B------:R-:W-:Y:S01]  /*2c60*/  FMUL R88, R88, 1.4426950216293334961 ;  /* 0x3fb8aa3b58587820 */ /* 0x000fe20000400000 */
[--C-:B------:R-:W-:Y:S01]  /*2c70*/  FFMA R89, R89, UR13, -R135.reuse ;  /* 0x0000000d59597c23 */ /* 0x100fe20008000887 */
[--C-:B------:R-:W-:Y:S01]  /*2c80*/  FFMA R90, R90, UR13, -R135.reuse ;  /* 0x0000000d5a5a7c23 */ /* 0x100fe20008000887 */
[----:B------:R-:W-:Y:S01]  /*2c90*/  FFMA R91, R91, UR13, -R135 ;  /* 0x0000000d5b5b7c23 */ /* 0x000fe20008000887 */
[----:B------:R-:W2:Y:S01]  /*2ca0*/  MUFU.EX2 R14, R14 ;  /* 0x0000000e000e7308 */ /* 0x000ea20000000800 */
[----:B---3--:R-:W-:Y:S01]  /*2cb0*/  FADD R68, R12, R69 ;  /* 0x000000450c447221 */ /* 0x008fe20000000000 */
[----:B------:R-:W-:Y:S01]  /*2cc0*/  FMUL R89, R89, 1.4426950216293334961 ;  /* 0x3fb8aa3b59597820 */ /* 0x000fe20000400000 */
[----:B------:R-:W-:Y:S01]  /*2cd0*/  FMUL R90, R90, 1.4426950216293334961 ;  /* 0x3fb8aa3b5a5a7820 */ /* 0x000fe20000400000 */
[----:B------:R-:W-:Y:S01]  /*2ce0*/  FMUL R91, R91, 1.4426950216293334961 ;  /* 0x3fb8aa3b5b5b7820 */ /* 0x000fe20000400000 */
[--C-:B------:R-:W-:Y:S01]  /*2cf0*/  FFMA R92, R92, UR13, -R135.reuse ;  /* 0x0000000d5c5c7c23 */ /* 0x100fe20008000887 */
[--C-:B------:R-:W-:Y:S01]  /*2d00*/  FFMA R93, R93, UR13, -R135.reuse ;  /* 0x0000000d5d5d7c23 */ /* 0x100fe20008000887 */
[----:B------:R-:W-:Y:S01]  /*2d10*/  FFMA R94, R94, UR13, -R135 ;  /* 0x0000000d5e5e7c23 */ /* 0x000fe20008000887 */
[----:B------:R-:W3:Y:S01]  /*2d20*/  MUFU.EX2 R15, R15 ;  /* 0x0000000f000f7308 */ /* 0x000ee20000000800 */
[----:B0-----:R-:W-:Y:S01]  /*2d30*/  FADD R69, R13, R68 ;  /* 0x000000440d457221 */ /* 0x001fe20000000000 */
[----:B------:R-:W-:Y:S01]  /*2d40*/  FMUL R92, R92, 1.4426950216293334961 ;  /* 0x3fb8aa3b5c5c7820 */ /* 0x000fe20000400000 */
[----:B------:R-:W-:Y:S01]  /*2d50*/  FMUL R93, R93, 1.4426950216293334961 ;  /* 0x3fb8aa3b5d5d7820 */ /* 0x000fe20000400000 */
[----:B------:R-:W-:Y:S01]  /*2d60*/  FMUL R94, R94, 1.4426950216293334961 ;  /* 0x3fb8aa3b5e5e7820 */ /* 0x000fe20000400000 */
[----:B------:R-:W-:Y:S01]  /*2d70*/  FADD R69, R16, R69 ;  /* 0x0000004510457221 */ /* 0x000fe20000000000 */
[----:B------:R-:W-:-:S02]  /*2d80*/  FFMA R95, R95, UR13, -R135 ;  /* 0x0000000d5f5f7c23 */ /* 0x000fc40008000887 */
[----:B------:R-:W0:Y:S01]  /*2d90*/  MUFU.EX2 R17, R17 ;  /* 0x0000001100117308 */ /* 0x000e220000000800 */
[----:B--2---:R-:W-:-:S07]  /*2da0*/  FADD R68, R14, R69 ;  /* 0x000000450e447221 */ /* 0x004fce0000000000 */
[----:B------:R-:W2:Y:S01]  /*2db0*/  MUFU.EX2 R18, R18 ;  /* 0x0000001200127308 */ /* 0x000ea20000000800 */
[----:B---3--:R-:W-:-:S07]  /*2dc0*/  FADD R68, R15, R68 ;  /* 0x000000440f447221 */ /* 0x008fce0000000000 */
[----:B------:R-:W3:Y:S01]  /*2dd0*/  MUFU.EX2 R19, R19 ;  /* 0x0000001300137308 */ /* 0x000ee20000000800 */
[----:B0-----:R-:W-:Y:S01]  /*2de0*/  FADD R69, R17, R68 ;  /* 0x0000004411457221 */ /* 0x001fe20000000000 */
[----:B------:R-:W-:-:S04]  /*2df0*/  SHF.R.U32.HI R68, RZ, 0x7, R3 ;  /* 0x00000007ff447819 */ /* 0x000fc80000011603 */
[----:B------:R-:W-:Y:S02]  /*2e00*/  SGXT.U32 R68, R68, 0x1 ;  /* 0x000000014444781a */ /* 0x000fe40000000000 */
[----:B------:R-:W0:Y:S08]  /*2e10*/  MUFU.EX2 R20, R20 ;  /* 0x0000001400147308 */ /* 0x000e300000000800 */
[----:B------:R-:W4:Y:S08]  /*2e20*/  MUFU.EX2 R21, R21 ;  /* 0x0000001500157308 */ /* 0x000f300000000800 */
[----:B------:R0:W-:Y:S08]  /*2e30*/  MUFU.EX2 R173, R73 ;  /* 0x0000004900ad7308 */ /* 0x0001f00000000800 */
[----:B------:R-:W1:Y:S01]  /*2e40*/  MUFU.EX2 R22, R22 ;  /* 0x0000001600167308 */ /* 0x000e620000000800 */
[----:B0-----:R-:W0:Y:S07]  /*2e50*/  LDC R73, c[0x0][0x3d8] ;  /* 0x0000f600ff497b82 */ /* 0x001e2e0000000800 */
[----:B------:R2:W-:Y:S08]  /*2e60*/  MUFU.EX2 R134, R70 ;  /* 0x0000004600867308 */ /* 0x0005f00000000800 */
[----:B------:R-:W0:Y:S01]  /*2e70*/  MUFU.EX2 R23, R23 ;  /* 0x0000001700177308 */ /* 0x000e220000000800 */
[----:B--2---:R-:W-:-:S04]  /*2e80*/  FADD R70, R18, R69 ;  /* 0x0000004512467221 */ /* 0x004fc80000000000 */
[----:B---3--:R-:W-:-:S03]  /*2e90*/  FADD R69, R19, R70 ;  /* 0x0000004613457221 */ /* 0x008fc60000000000 */
[----:B------:R-:W2:Y:S01]  /*2ea0*/  MUFU.EX2 R24, R24 ;  /* 0x0000001800187308 */ /* 0x000ea20000000800 */
[----:B------:R-:W-:Y:S01]  /*2eb0*/  FADD R70, R20, R69 ;  /* 0x0000004514467221 */ /* 0x000fe20000000000 */
[----:B0-----:R-:W-:-:S05]  /*2ec0*/  IMAD R68, R68, R73, RZ ;  /* 0x0000004944447224 */ /* 0x001fca00078e02ff */
[----:B------:R-:W-:Y:S01]  /*2ed0*/  LEA R69, R73, R68, 0x1 ;  /* 0x0000004449457211 */ /* 0x000fe200078e08ff */
[----:B------:R-:W0:Y:S01]  /*2ee0*/  MUFU.EX2 R25, R25 ;  /* 0x0000001900197308 */ /* 0x000e220000000800 */
[CC--:B------:R-:W-:Y:S02]  /*2ef0*/  LEA R158, P4, R68.reuse, R168.reuse, 0x1 ;  /* 0x000000a8449e7211 */ /* 0x0c0fe400078808ff */
[C---:B------:R-:W-:Y:S02]  /*2f00*/  LEA R156, P5, R69.reuse, R168, 0x1 ;  /* 0x000000a8459c7211 */ /* 0x040fe400078a08ff */
[-C--:B------:R-:W-:Y:S02]  /*2f10*/  LEA.HI.X.SX32 R159, R68, R169.reuse, 0x1, P4 ;  /* 0x000000a9449f7211 */ /* 0x080fe400020f0eff */
[----:B------:R-:W-:Y:S01]  /*2f20*/  LEA.HI.X.SX32 R157, R69, R169, 0x1, P5 ;  /* 0x000000a9459d7211 */ /* 0x000fe200028f0eff */
[----:B------:R4:W-:Y:S08]  /*2f30*/  MUFU.EX2 R155, R71 ;  /* 0x00000047009b7308 */ /* 0x0009f00000000800 */
[----:B------:R-:W3:Y:S01]  /*2f40*/  MUFU.EX2 R26, R26 ;  /* 0x0000001a001a7308 */ /* 0x000ee20000000800 */
[----:B----4-:R-:W-:-:S04]  /*2f50*/  FADD R71, R21, R70 ;  /* 0x0000004615477221 */ /* 0x010fc80000000000 */
[----:B-1----:R-:W-:-:S03]  /*2f60*/  FADD R70, R22, R71 ;  /* 0x0000004716467221 */ /* 0x002fc60000000000 */
[----:B------:R-:W1:Y:S01]  /*2f70*/  MUFU.EX2 R27, R27 ;  /* 0x0000001b001b7308 */ /* 0x000e620000000800 */
[----:B------:R-:W-:Y:S01]  /*2f80*/  FADD R71, R23, R70 ;  /* 0x0000004617477221 */ /* 0x000fe20000000000 */
[----:B------:R-:W-:-:S04]  /*2f90*/  LEA R70, R73, R69, 0x1 ;  /* 0x0000004549467211 */ /* 0x000fc800078e08ff */
[C---:B------:R-:W-:Y:S02]  /*2fa0*/  LEA R162, P4, R70.reuse, R168, 0x1 ;  /* 0x000000a846a27211 */ /* 0x040fe400078808ff */
[----:B------:R-:W4:Y:S01]  /*2fb0*/  MUFU.EX2 R28, R28 ;  /* 0x0000001c001c7308 */ /* 0x000f220000000800 */
[C---:B------:R-:W-:Y:S02]  /*2fc0*/  LEA R68, R73.reuse, R70, 0x1 ;  /* 0x0000004649447211 */ /* 0x040fe400078e08ff */
[-C--:B------:R-:W-:Y:S02]  /*2fd0*/  LEA.HI.X.SX32 R163, R70, R169.reuse, 0x1, P4 ;  /* 0x000000a946a37211 */ /* 0x080fe400020f0eff */
[C---:B------:R-:W-:Y:S02]  /*2fe0*/  LEA R160, P4, R68.reuse, R168, 0x1 ;  /* 0x000000a844a07211 */ /* 0x040fe400078808ff */
[----:B------:R-:W-:Y:S01]  /*2ff0*/  LEA R69, R73, R68, 0x1 ;  /* 0x0000004449457211 */ /* 0x000fe200078e08ff */
[----:B------:R2:W-:Y:S01]  /*3000*/  MUFU.EX2 R146, R72 ;  /* 0x0000004800927308 */ /* 0x0005e20000000800 */
[----:B------:R-:W-:-:S02]  /*3010*/  LEA.HI.X.SX32 R161, R68, R169, 0x1, P4 ;  /* 0x000000a944a17211 */ /* 0x000fc400020f0eff */
[-C--:B------:R-:W-:Y:S02]  /*3020*/  LEA R166, P4, R69, R168.reuse, 0x1 ;  /* 0x000000a845a67211 */ /* 0x080fe400078808ff */
[----:B------:R-:W-:Y:S02]  /*3030*/  LEA R68, R73, R69, 0x1 ;  /* 0x0000004549447211 */ /* 0x000fe400078e08ff */
[-C--:B------:R-:W-:Y:S01]  /*3040*/  LEA.HI.X.SX32 R167, R69, R169.reuse, 0x1, P4 ;  /* 0x000000a945a77211 */ /* 0x080fe200020f0eff */
[----:B------:R-:W4:Y:S01]  /*3050*/  MUFU.EX2 R29, R29 ;  /* 0x0000001d001d7308 */ /* 0x000f220000000800 */
[----:B--2---:R-:W-:Y:S01]  /*3060*/  FADD R72, R24, R71 ;  /* 0x0000004718487221 */ /* 0x004fe20000000000 */
[C---:B------:R-:W-:Y:S02]  /*3070*/  LEA R164, P4, R68.reuse, R168, 0x1 ;  /* 0x000000a844a47211 */ /* 0x040fe400078808ff */
[----:B------:R-:W-:Y:S01]  /*3080*/  LEA R69, R73, R68, 0x1 ;  /* 0x0000004449457211 */ /* 0x000fe200078e08ff */
[----:B0-----:R-:W-:Y:S01]  /*3090*/  FADD R71, R25, R72 ;  /* 0x0000004819477221 */ /* 0x001fe20000000000 */
[----:B------:R-:W-:-:S02]  /*30a0*/  LEA.HI.X.SX32 R165, R68, R169, 0x1, P4 ;  /* 0x000000a944a57211 */ /* 0x000fc400020f0eff */
[----:B------:R-:W0:Y:S01]  /*30b0*/  MUFU.EX2 R30, R30 ;  /* 0x0000001e001e7308 */ /* 0x000e220000000800 */
[----:B---3--:R-:W-:Y:S01]  /*30c0*/  FADD R72, R26, R71 ;  /* 0x000000471a487221 */ /* 0x008fe20000000000 */
[----:B------:R-:W-:-:S03]  /*30d0*/  LEA R170, P4, R69, R168, 0x1 ;  /* 0x000000a845aa7211 */ /* 0x000fc600078808ff */
[----:B-1----:R-:W-:Y:S01]  /*30e0*/  FADD R71, R27, R72 ;  /* 0x000000481b477221 */ /* 0x002fe20000000000 */
[----:B------:R-:W-:Y:S02]  /*30f0*/  LEA.HI.X.SX32 R171, R69, R169, 0x1, P4 ;  /* 0x000000a945ab7211 */ /* 0x000fe400020f0eff */
[----:B------:R-:W1:Y:S01]  /*3100*/  MUFU.EX2 R31, R31 ;  /* 0x0000001f001f7308 */ /* 0x000e620000000800 */
[----:B----4-:R-:W-:-:S07]  /*3110*/  FADD R70, R28, R71 ;  /* 0x000000471c467221 */ /* 0x010fce0000000000 */
[----:B------:R-:W2:Y:S01]  /*3120*/  MUFU.EX2 R32, R32 ;  /* 0x0000002000207308 */ /* 0x000ea20000000800 */
[----:B------:R-:W-:-:S07]  /*3130*/  FADD R71, R29, R70 ;  /* 0x000000461d477221 */ /* 0x000fce0000000000 */
[----:B------:R-:W3:Y:S01]  /*3140*/  MUFU.EX2 R33, R33 ;  /* 0x0000002100217308 */ /* 0x000ee20000000800 */
[----:B0-----:R-:W-:-:S07]  /*3150*/  FADD R70, R30, R71 ;  /* 0x000000471e467221 */ /* 0x001fce0000000000 */
[----:B------:R-:W0:Y:S01]  /*3160*/  MUFU.EX2 R34, R34 ;  /* 0x0000002200227308 */ /* 0x000e220000000800 */
[----:B-1----:R-:W-:-:S07]  /*3170*/  FADD R71, R31, R70 ;  /* 0x000000461f477221 */ /* 0x002fce0000000000 */
[----:B------:R-:W1:Y:S01]  /*3180*/  MUFU.EX2 R35, R35 ;  /* 0x0000002300237308 */ /* 0x000e620000000800 */
[----:B--2---:R-:W-:-:S07]  /*3190*/  FADD R70, R32, R71 ;  /* 0x0000004720467221 */ /* 0x004fce0000000000 */
[----:B------:R-:W2:Y:S01]  /*31a0*/  MUFU.EX2 R36, R36 ;  /* 0x0000002400247308 */ /* 0x000ea20000000800 */
[----:B---3--:R-:W-:Y:S01]  /*31b0*/  FADD R71, R33, R70 ;  /* 0x0000004621477221 */ /* 0x008fe20000000000 */
[----:B------:R-:W-:-:S06]  /*31c0*/  LEA R70, R73, R69, 0x1 ;  /* 0x0000004549467211 */ /* 0x000fcc00078e08ff */
[----:B------:R-:W3:Y:S01]  /*31d0*/  MUFU.EX2 R37, R37 ;  /* 0x0000002500257308 */ /* 0x000ee20000000800 */
[----:B0-----:R-:W-:-:S07]  /*31e0*/  FADD R68, R34, R71 ;  /* 0x0000004722447221 */ /* 0x001fce0000000000 */
[----:B------:R-:W0:Y:S01]  /*31f0*/  MUFU.EX2 R38, R38 ;  /* 0x0000002600267308 */ /* 0x000e220000000800 */
[----:B-1----:R-:W-:-:S07]  /*3200*/  FADD R71, R35, R68 ;  /* 0x0000004423477221 */ /* 0x002fce0000000000 */
[----:B------:R-:W1:Y:S01]  /*3210*/  MUFU.EX2 R39, R39 ;  /* 0x0000002700277308 */ /* 0x000e620000000800 */
[----:B--2---:R-:W-:-:S07]  /*3220*/  FADD R68, R36, R71 ;  /* 0x0000004724447221 */ /* 0x004fce0000000000 */
[----:B------:R-:W2:Y:S01]  /*3230*/  MUFU.EX2 R40, R40 ;  /* 0x0000002800287308 */ /* 0x000ea20000000800 */
[----:B---3--:R-:W-:-:S07]  /*3240*/  FADD R69, R37, R68 ;  /* 0x0000004425457221 */ /* 0x008fce0000000000 */
        /* <DEDUP_REMOVED lines=61> */
[----:B------:R-:W-:-:S07]  /*3620*/  FADD R177, R132, R177 ;  /* 0x000000b184b17221 */ /* 0x000fce0000000000 */
[----:B------:R-:W4:Y:S01]  /*3630*/  MUFU.EX2 R78, R78 ;  /* 0x0000004e004e7308 */ /* 0x000f220000000800 */
[----:B------:R-:W-:-:S07]  /*3640*/  FADD R172, R134, R177 ;  /* 0x000000b186ac7221 */ /* 0x000fce0000000000 */
[----:B------:R-:W0:Y:S01]  /*3650*/  MUFU.EX2 R79, R79 ;  /* 0x0000004f004f7308 */ /* 0x000e220000000800 */
[----:B------:R-:W-:-:S07]  /*3660*/  FADD R177, R155, R172 ;  /* 0x000000ac9bb17221 */ /* 0x000fce0000000000 */
[----:B------:R-:W0:Y:S01]  /*3670*/  MUFU.EX2 R80, R80 ;  /* 0x0000005000507308 */ /* 0x000e220000000800 */
[----:B------:R-:W-:-:S07]  /*3680*/  FADD R172, R146, R177 ;  /* 0x000000b192ac7221 */ /* 0x000fce0000000000 */
[----:B------:R-:W0:Y:S01]  /*3690*/  MUFU.EX2 R81, R81 ;  /* 0x0000005100517308 */ /* 0x000e220000000800 */
[----:B------:R-:W-:-:S07]  /*36a0*/  FADD R177, R173, R172 ;  /* 0x000000acadb17221 */ /* 0x000fce0000000000 */
[----:B------:R-:W0:Y:S01]  /*36b0*/  MUFU.EX2 R82, R82 ;  /* 0x0000005200527308 */ /* 0x000e220000000800 */
        /* <DEDUP_REMOVED lines=8> */
[----:B----4-:R-:W-:-:S07]  /*3740*/  FADD R172, R78, R177 ;  /* 0x000000b14eac7221 */ /* 0x010fce0000000000 */
        /* <DEDUP_REMOVED lines=8> */
[----:B------:R-:W4:Y:S01]  /*37d0*/  MUFU.EX2 R91, R91 ;  /* 0x0000005b005b7308 */ /* 0x000f220000000800 */
[----:B--2---:R-:W-:Y:S01]  /*37e0*/  FADD R177, R83, R172 ;  /* 0x000000ac53b17221 */ /* 0x004fe20000000000 */
[----:B------:R-:W-:Y:S01]  /*37f0*/  FMUL R95, R95, 1.4426950216293334961 ;  /* 0x3fb8aa3b5f5f7820 */ /* 0x000fe20000400000 */
[--C-:B------:R-:W-:Y:S01]  /*3800*/  FFMA R96, R96, UR13, -R135.reuse ;  /* 0x0000000d60607c23 */ /* 0x100fe20008000887 */
[----:B------:R-:W-:Y:S01]  /*3810*/  FFMA R97, R97, UR13, -R135 ;  /* 0x0000000d61617c23 */ /* 0x000fe20008000887 */
[----:B---3--:R-:W-:Y:S01]  /*3820*/  FADD R172, R84, R177 ;  /* 0x000000b154ac7221 */ /* 0x008fe20000000000 */
[--C-:B------:R-:W-:Y:S01]  /*3830*/  FFMA R98, R98, UR13, -R135.reuse ;  /* 0x0000000d62627c23 */ /* 0x100fe20008000887 */
[--C-:B------:R-:W-:Y:S01]  /*3840*/  FFMA R99, R99, UR13, -R135.reuse ;  /* 0x0000000d63637c23 */ /* 0x100fe20008000887 */
[----:B------:R-:W2:Y:S01]  /*3850*/  MUFU.EX2 R92, R92 ;  /* 0x0000005c005c7308 */ /* 0x000ea20000000800 */
[----:B0-----:R-:W-:Y:S01]  /*3860*/  FADD R177, R85, R172 ;  /* 0x000000ac55b17221 */ /* 0x001fe20000000000 */
[--C-:B------:R-:W-:Y:S01]  /*3870*/  FFMA R100, R100, UR13, -R135.reuse ;  /* 0x0000000d64647c23 */ /* 0x100fe20008000887 */
[--C-:B------:R-:W-:Y:S01]  /*3880*/  FFMA R101, R101, UR13, -R135.reuse ;  /* 0x0000000d65657c23 */ /* 0x100fe20008000887 */
[----:B------:R-:W-:Y:S01]  /*3890*/  FFMA R102, R102, UR13, -R135 ;  /* 0x0000000d66667c23 */ /* 0x000fe20008000887 */
[----:B-1----:R-:W-:Y:S01]  /*38a0*/  FADD R172, R86, R177 ;  /* 0x000000b156ac7221 */ /* 0x002fe20000000000 */
[--C-:B------:R-:W-:Y:S01]  /*38b0*/  FFMA R103, R103, UR13, -R135.reuse ;  /* 0x0000000d67677c23 */ /* 0x100fe20008000887 */
[--C-:B------:R-:W-:Y:S01]  /*38c0*/  FFMA R104, R104, UR13, -R135.reuse ;  /* 0x0000000d68687c23 */ /* 0x100fe20008000887 */
[----:B------:R-:W0:Y:S01]  /*38d0*/  MUFU.EX2 R93, R93 ;  /* 0x0000005d005d7308 */ /* 0x000e220000000800 */
[----:B----4-:R-:W-:Y:S01]  /*38e0*/  FADD R177, R87, R172 ;  /* 0x000000ac57b17221 */ /* 0x010fe20000000000 */
[----:B------:R-:W-:Y:S01]  /*38f0*/  FFMA R105, R105, UR13, -R135 ;  /* 0x0000000d69697c23 */ /* 0x000fe20008000887 */
[----:B------:R-:W-:-:S02]  /*3900*/  F2FP.BF16.F32.PACK_AB R4, R133, R4 ;  /* 0x000000048504723e */ /* 0x000fc400000010ff */
[----:B------:R-:W-:Y:S01]  /*3910*/  FADD R172, R88, R177 ;  /* 0x000000b158ac7221 */ /* 0x000fe20000000000 */
[----:B------:R-:W-:Y:S02]  /*3920*/  F2FP.BF16.F32.PACK_AB R5, R6, R5 ;  /* 0x000000050605723e */ /* 0x000fe400000010ff */
[----:B------:R-:W1:Y:S01]  /*3930*/  MUFU.EX2 R94, R94 ;  /* 0x0000005e005e7308 */ /* 0x000e620000000800 */
[----:B------:R-:W-:Y:S01]  /*3940*/  FADD R177, R89, R172 ;  /* 0x000000ac59b17221 */ /* 0x000fe20000000000 */
[----:B------:R-:W-:Y:S01]  /*3950*/  FMUL R96, R96, 1.4426950216293334961 ;  /* 0x3fb8aa3b60607820 */ /* 0x000fe20000400000 */
[--C-:B------:R-:W-:Y:S01]  /*3960*/  FFMA R106, R106, UR13, -R135.reuse ;  /* 0x0000000d6a6a7c23 */ /* 0x100fe20008000887 */
[----:B------:R-:W-:Y:S01]  /*3970*/  FFMA R107, R107, UR13, -R135 ;  /* 0x0000000d6b6b7c23 */ /* 0x000fe20008000887 */
[----:B------:R-:W-:Y:S01]  /*3980*/  FADD R172, R90, R177 ;  /* 0x000000b15aac7221 */ /* 0x000fe20000000000 */
[----:B------:R-:W-:Y:S01]  /*3990*/  FMUL R97, R97, 1.4426950216293334961 ;  /* 0x3fb8aa3b61617820 */ /* 0x000fe20000400000 */
[--C-:B------:R-:W-:Y:S01]  /*39a0*/  FFMA R108, R108, UR13, -R135.reuse ;  /* 0x0000000d6c6c7c23 */ /* 0x100fe20008000887 */
[----:B------:R-:W3:Y:S01]  /*39b0*/  MUFU.EX2 R95, R95 ;  /* 0x0000005f005f7308 */ /* 0x000ee20000000800 */
[----:B------:R-:W-:Y:S01]  /*39c0*/  FADD R177, R91, R172 ;  /* 0x000000ac5bb17221 */ /* 0x000fe20000000000 */
[----:B------:R-:W-:Y:S01]  /*39d0*/  FMUL R98, R98, 1.4426950216293334961 ;  /* 0x3fb8aa3b62627820 */ /* 0x000fe20000400000 */
[--C-:B------:R-:W-:Y:S01]  /*39e0*/  FFMA R109, R109, UR13, -R135.reuse ;  /* 0x0000000d6d6d7c23 */ /* 0x100fe20008000887 */
[----:B------:R-:W-:Y:S01]  /*39f0*/  FFMA R110, R110, UR13, -R135 ;  /* 0x0000000d6e6e7c23 */ /* 0x000fe20008000887 */
[----:B--2---:R-:W-:Y:S01]  /*3a00*/  FADD R172, R92, R177 ;  /* 0x000000b15cac7221 */ /* 0x004fe20000000000 */
[--C-:B------:R-:W-:Y:S01]  /*3a10*/  FFMA R111, R111, UR13, -R135.reuse ;  /* 0x0000000d6f6f7c23 */ /* 0x100fe20008000887 */
[--C-:B------:R-:W-:Y:S01]  /*3a20*/  FFMA R112, R112, UR13, -R135.reuse ;  /* 0x0000000d70707c23 */ /* 0x100fe20008000887 */
[----:B------:R-:W2:Y:S01]  /*3a30*/  MUFU.EX2 R96, R96 ;  /* 0x0000006000607308 */ /* 0x000ea20000000800 */
[----:B0-----:R-:W-:Y:S01]  /*3a40*/  FADD R177, R93, R172 ;  /* 0x000000ac5db17221 */ /* 0x001fe20000000000 */
[----:B------:R-:W-:Y:S01]  /*3a50*/  FMUL R99, R99, 1.4426950216293334961 ;  /* 0x3fb8aa3b63637820 */ /* 0x000fe20000400000 */
[--C-:B------:R-:W-:Y:S01]  /*3a60*/  FFMA R113, R113, UR13, -R135.reuse ;  /* 0x0000000d71717c23 */ /* 0x100fe20008000887 */
[--C-:B------:R-:W-:Y:S01]  /*3a70*/  FFMA R114, R114, UR13, -R135.reuse ;  /* 0x0000000d72727c23 */ /* 0x100fe20008000887 */
[--C-:B------:R-:W-:Y:S01]  /*3a80*/  FFMA R115, R115, UR13, -R135.reuse ;  /* 0x0000000d73737c23 */ /* 0x100fe20008000887 */
[--C-:B------:R-:W-:Y:S01]  /*3a90*/  FFMA R116, R116, UR13, -R135.reuse ;  /* 0x0000000d74747c23 */ /* 0x100fe20008000887 */
[----:B------:R-:W-:Y:S01]  /*3aa0*/  FFMA R117, R117, UR13, -R135 ;  /* 0x0000000d75757c23 */ /* 0x000fe20008000887 */
[----:B------:R-:W0:Y:S01]  /*3ab0*/  MUFU.EX2 R97, R97 ;  /* 0x0000006100617308 */ /* 0x000e220000000800 */
[----:B-1----:R-:W-:Y:S01]  /*3ac0*/  FADD R172, R94, R177 ;  /* 0x000000b15eac7221 */ /* 0x002fe20000000000 */
[----:B------:R-:W-:Y:S01]  /*3ad0*/  FMUL R100, R100, 1.4426950216293334961 ;  /* 0x3fb8aa3b64647820 */ /* 0x000fe20000400000 */
[--C-:B------:R-:W-:Y:S01]  /*3ae0*/  FFMA R118, R118, UR13, -R135.reuse ;  /* 0x0000000d76767c23 */ /* 0x100fe20008000887 */
[--C-:B------:R-:W-:Y:S01]  /*3af0*/  FFMA R119, R119, UR13, -R135.reuse ;  /* 0x0000000d77777c23 */ /* 0x100fe20008000887 */
[--C-:B------:R-:W-:Y:S01]  /*3b00*/  FFMA R120, R120, UR13, -R135.reuse ;  /* 0x0000000d78787c23 */ /* 0x100fe20008000887 */
[--C-:B------:R-:W-:Y:S01]  /*3b10*/  FFMA R121, R121, UR13, -R135.reuse ;  /* 0x0000000d79797c23 */ /* 0x100fe20008000887 */
[--C-:B------:R-:W-:Y:S01]  /*3b20*/  FFMA R122, R122, UR13, -R135.reuse ;  /* 0x0000000d7a7a7c23 */ /* 0x100fe20008000887 */
[----:B------:R-:W1:Y:S01]  /*3b30*/  MUFU.EX2 R98, R98 ;  /* 0x0000006200627308 */ /* 0x000e620000000800 */
[----:B---3--:R-:W-:Y:S01]  /*3b40*/  FADD R177, R95, R172 ;  /* 0x000000ac5fb17221 */ /* 0x008fe20000000000 */
[----:B------:R-:W-:Y:S01]  /*3b50*/  FMUL R101, R101, 1.4426950216293334961 ;  /* 0x3fb8aa3b65657820 */ /* 0x000fe20000400000 */
[--C-:B------:R-:W-:Y:S01]  /*3b60*/  FFMA R123, R123, UR13, -R135.reuse ;  /* 0x0000000d7b7b7c23 */ /* 0x100fe20008000887 */
[--C-:B------:R-:W-:Y:S01]  /*3b70*/  FFMA R124, R124, UR13, -R135.reuse ;  /* 0x0000000d7c7c7c23 */ /* 0x100fe20008000887 */
[--C-:B------:R-:W-:Y:S01]  /*3b80*/  FFMA R125, R125, UR13, -R135.reuse ;  /* 0x0000000d7d7d7c23 */ /* 0x100fe20008000887 */
[--C-:B------:R-:W-:Y:S01]  /*3b90*/  FFMA R126, R126, UR13, -R135.reuse ;  /* 0x0000000d7e7e7c23 */ /* 0x100fe20008000887 */
[----:B------:R-:W-:Y:S01]  /*3ba0*/  FFMA R128, R128, UR13, -R135 ;  /* 0x0000000d80807c23 */ /* 0x000fe20008000887 */
[----:B------:R-:W3:Y:S01]  /*3bb0*/  MUFU.EX2 R99, R99 ;  /* 0x0000006300637308 */ /* 0x000ee20000000800 */
[----:B--2---:R-:W-:Y:S01]  /*3bc0*/  FADD R172, R96, R177 ;  /* 0x000000b160ac7221 */ /* 0x004fe20000000000 */
[----:B------:R-:W-:Y:S01]  /*3bd0*/  FMUL R102, R102, 1.4426950216293334961 ;  /* 0x3fb8aa3b66667820 */ /* 0x000fe20000400000 */
[--C-:B------:R-:W-:Y:S01]  /*3be0*/  FFMA R129, R129, UR13, -R135.reuse ;  /* 0x0000000d81817c23 */ /* 0x100fe20008000887 */
[--C-:B------:R-:W-:Y:S01]  /*3bf0*/  FFMA R130, R130, UR13, -R135.reuse ;  /* 0x0000000d82827c23 */ /* 0x100fe20008000887 */
[--C-:B------:R-:W-:Y:S01]  /*3c00*/  FFMA R131, R131, UR13, -R135.reuse ;  /* 0x0000000d83837c23 */ /* 0x100fe20008000887 */
[----:B------:R-:W-:Y:S01]  /*3c10*/  FFMA R127, R127, UR13, -R135 ;  /* 0x0000000d7f7f7c23 */ /* 0x000fe20008000887 */
[----:B------:R-:W-:Y:S01]  /*3c20*/  LEA R168, P5, R70, R168, 0x1 ;  /* 0x000000a846a87211 */ /* 0x000fe200078a08ff */
[----:B------:R-:W2:Y:S01]  /*3c30*/  MUFU.EX2 R100, R100 ;  /* 0x0000006400647308 */ /* 0x000ea20000000800 */
[----:B0-----:R-:W-:Y:S01]  /*3c40*/  FADD R177, R97, R172 ;  /* 0x000000ac61b17221 */ /* 0x001fe20000000000 */
[----:B------:R-:W-:Y:S01]  /*3c50*/  FMUL R103, R103, 1.4426950216293334961 ;  /* 0x3fb8aa3b67677820 */ /* 0x000fe20000400000 */
[----:B------:R-:W-:-:S02]  /*3c60*/  LOP3.LUT P4, RZ, R3, 0x80, RZ, 0xc0, !PT ;  /* 0x0000008003ff7812 */ /* 0x000fc4000788c0ff */
[----:B------:R-:W-:Y:S02]  /*3c70*/  PRMT R72, RZ, 0x7610, R72 ;  /* 0x00007610ff487816 */ /* 0x000fe40000000048 */
[----:B------:R-:W-:Y:S01]  /*3c80*/  PRMT R74, RZ, 0x7610, R74 ;  /* 0x00007610ff4a7816 */ /* 0x000fe2000000004a */
[----:B------:R-:W0:Y:S01]  /*3c90*/  MUFU.EX2 R101, R101 ;  /* 0x0000006500657308 */ /* 0x000e220000000800 */
[----:B-1----:R-:W-:Y:S01]  /*3ca0*/  FADD R172, R98, R177 ;  /* 0x000000b162ac7221 */ /* 0x002fe20000000000 */
[----:B------:R-:W-:Y:S01]  /*3cb0*/  FMUL R104, R104, 1.4426950216293334961 ;  /* 0x3fb8aa3b68687820 */ /* 0x000fe20000400000 */
[----:B------:R-:W-:Y:S02]  /*3cc0*/  PRMT R69, RZ, 0x7610, R69 ;  /* 0x00007610ff457816 */ /* 0x000fe40000000045 */
[----:B------:R-:W-:Y:S02]  /*3cd0*/  PRMT R71, RZ, 0x7610, R71 ;  /* 0x00007610ff477816 */ /* 0x000fe40000000047 */
[----:B------:R-:W-:Y:S01]  /*3ce0*/  PRMT R68, RZ, 0x7610, R68 ;  /* 0x00007610ff447816 */ /* 0x000fe20000000044 */
[----:B------:R-:W1:Y:S01]  /*3cf0*/  MUFU.EX2 R102, R102 ;  /* 0x0000006600667308 */ /* 0x000e620000000800 */
[----:B---3--:R-:W-:Y:S01]  /*3d00*/  FADD R133, R99, R172 ;  /* 0x000000ac63857221 */ /* 0x008fe20000000000 */
[----:B------:R-:W-:Y:S01]  /*3d10*/  FMUL R105, R105, 1.4426950216293334961 ;  /* 0x3fb8aa3b69697820 */ /* 0x000fe20000400000 */
[----:B------:R-:W-:Y:S01]  /*3d20*/  F2FP.BF16.F32.PACK_AB R6, R10, R7 ;  /* 0x000000070a06723e */ /* 0x000fe200000010ff */
[----:B------:R-:W-:Y:S01]  /*3d30*/  FMUL R106, R106, 1.4426950216293334961 ;  /* 0x3fb8aa3b6a6a7820 */ /* 0x000fe20000400000 */
[----:B------:R-:W-:Y:S01]  /*3d40*/  F2FP.BF16.F32.PACK_AB R7, R9, R8 ;  /* 0x000000080907723e */ /* 0x000fe200000010ff */
[----:B------:R-:W-:Y:S01]  /*3d50*/  FMUL R107, R107, 1.4426950216293334961 ;  /* 0x3fb8aa3b6b6b7820 */ /* 0x000fe20000400000 */
[----:B------:R-:W-:Y:S01]  /*3d60*/  FMUL R108, R108, 1.4426950216293334961 ;  /* 0x3fb8aa3b6c6c7820 */ /* 0x000fe20000400000 */
[----:B------:R-:W3:Y:S01]  /*3d70*/  MUFU.EX2 R103, R103 ;  /* 0x0000006700677308 */ /* 0x000ee20000000800 */
[----:B------:R-:W-:Y:S01]  /*3d80*/  F2FP.BF16.F32.PACK_AB R8, R12, R11 ;  /* 0x0000000b0c08723e */ /* 0x000fe200000010ff */
[----:B--2---:R-:W-:Y:S01]  /*3d90*/  FADD R12, R100, R133 ;  /* 0x00000085640c7221 */ /* 0x004fe20000000000 */
[----:B------:R-:W-:Y:S01]  /*3da0*/  F2FP.BF16.F32.PACK_AB R10, R15, R14 ;  /* 0x0000000e0f0a723e */ /* 0x000fe200000010ff */
[----:B------:R-:W-:Y:S01]  /*3db0*/  FMUL R109, R109, 1.4426950216293334961 ;  /* 0x3fb8aa3b6d6d7820 */ /* 0x000fe20000400000 */
[----:B------:R-:W-:Y:S01]  /*3dc0*/  FMUL R110, R110, 1.4426950216293334961 ;  /* 0x3fb8aa3b6e6e7820 */ /* 0x000fe20000400000 */
[----:B------:R-:W-:Y:S01]  /*3dd0*/  FMUL R111, R111, 1.4426950216293334961 ;  /* 0x3fb8aa3b6f6f7820 */ /* 0x000fe20000400000 */
[----:B------:R-:W-:Y:S01]  /*3de0*/  FMUL R112, R112, 1.4426950216293334961 ;  /* 0x3fb8aa3b70707820 */ /* 0x000fe20000400000 */
[----:B------:R-:W2:Y:S01]  /*3df0*/  MUFU.EX2 R104, R104 ;  /* 0x0000006800687308 */ /* 0x000ea20000000800 */
[----:B0-----:R-:W-:Y:S01]  /*3e00*/  FADD R15, R101, R12 ;  /* 0x0000000c650f7221 */ /* 0x001fe20000000000 */
[----:B------:R-:W-:Y:S01]  /*3e10*/  F2FP.BF16.F32.PACK_AB R9, R16, R13 ;  /* 0x0000000d1009723e */ /* 0x000fe200000010ff */
[----:B------:R-:W-:Y:S01]  /*3e20*/  FMUL R113, R113, 1.4426950216293334961 ;  /* 0x3fb8aa3b71717820 */ /* 0x000fe20000400000 */
[----:B------:R-:W-:Y:S01]  /*3e30*/  FMUL R114, R114, 1.4426950216293334961 ;  /* 0x3fb8aa3b72727820 */ /* 0x000fe20000400000 */
[----:B------:R-:W-:Y:S01]  /*3e40*/  FMUL R115, R115, 1.4426950216293334961 ;  /* 0x3fb8aa3b73737820 */ /* 0x000fe20000400000 */
[----:B------:R-:W-:Y:S01]  /*3e50*/  FMUL R116, R116, 1.4426950216293334961 ;  /* 0x3fb8aa3b74747820 */ /* 0x000fe20000400000 */
[----:B------:R-:W-:Y:S01]  /*3e60*/  FMUL R117, R117, 1.4426950216293334961 ;  /* 0x3fb8aa3b75757820 */ /* 0x000fe20000400000 */
[----:B------:R-:W0:Y:S01]  /*3e70*/  MUFU.EX2 R105, R105 ;  /* 0x0000006900697308 */ /* 0x000e220000000800 */
[----:B-1----:R-:W-:Y:S01]  /*3e80*/  FADD R16, R102, R15 ;  /* 0x0000000f66107221 */ /* 0x002fe20000000000 */
[----:B------:R-:W-:Y:S01]  /*3e90*/  F2FP.BF16.F32.PACK_AB R12, R20, R19 ;  /* 0x00000013140c723e */ /* 0x000fe200000010ff */
[----:B------:R-:W-:Y:S01]  /*3ea0*/  FMUL R118, R118, 1.4426950216293334961 ;  /* 0x3fb8aa3b76767820 */ /* 0x000fe20000400000 */
[----:B------:R-:W-:Y:S01]  /*3eb0*/  FMUL R119, R119, 1.4426950216293334961 ;  /* 0x3fb8aa3b77777820 */ /* 0x000fe20000400000 */
[----:B------:R-:W-:Y:S01]  /*3ec0*/  FMUL R120, R120, 1.4426950216293334961 ;  /* 0x3fb8aa3b78787820 */ /* 0x000fe20000400000 */
[----:B------:R-:W-:Y:S01]  /*3ed0*/  FMUL R121, R121, 1.4426950216293334961 ;  /* 0x3fb8aa3b79797820 */ /* 0x000fe20000400000 */
[----:B------:R-:W-:Y:S01]  /*3ee0*/  FMUL R122, R122, 1.4426950216293334961 ;  /* 0x3fb8aa3b7a7a7820 */ /* 0x000fe20000400000 */
[----:B------:R-:W1:Y:S01]  /*3ef0*/  MUFU.EX2 R106, R106 ;  /* 0x0000006a006a7308 */ /* 0x000e620000000800 */
[----:B---3--:R-:W-:Y:S01]  /*3f00*/  FADD R19, R103, R16 ;  /* 0x0000001067137221 */ /* 0x008fe20000000000 */
[----:B------:R-:W-:Y:S01]  /*3f10*/  FMUL R123, R123, 1.4426950216293334961 ;  /* 0x3fb8aa3b7b7b7820 */ /* 0x000fe20000400000 */
[----:B------:R-:W-:Y:S01]  /*3f20*/  FMUL R124, R124, 1.4426950216293334961 ;  /* 0x3fb8aa3b7c7c7820 */ /* 0x000fe20000400000 */
[----:B------:R-:W-:Y:S01]  /*3f30*/  FMUL R125, R125, 1.4426950216293334961 ;  /* 0x3fb8aa3b7d7d7820 */ /* 0x000fe20000400000 */
[----:B------:R-:W-:Y:S01]  /*3f40*/  FMUL R126, R126, 1.4426950216293334961 ;  /* 0x3fb8aa3b7e7e7820 */ /* 0x000fe20000400000 */
[----:B------:R-:W-:Y:S01]  /*3f50*/  FMUL R128, R128, 1.4426950216293334961 ;  /* 0x3fb8aa3b80807820 */ /* 0x000fe20000400000 */
[----:B------:R-:W-:Y:S01]  /*3f60*/  FMUL R129, R129, 1.4426950216293334961 ;  /* 0x3fb8aa3b81817820 */ /* 0x000fe20000400000 */
[----:B------:R-:W3:Y:S01]  /*3f70*/  MUFU.EX2 R107, R107 ;  /* 0x0000006b006b7308 */ /* 0x000ee20000000800 */
[----:B--2---:R-:W-:Y:S01]  /*3f80*/  FADD R20, R104, R19 ;  /* 0x0000001368147221 */ /* 0x004fe20000000000 */
[----:B------:R-:W-:Y:S01]  /*3f90*/  F2FP.BF16.F32.PACK_AB R14, R24, R23 ;  /* 0x00000017180e723e */ /* 0x000fe200000010ff */
[----:B------:R-:W-:Y:S01]  /*3fa0*/  FMUL R130, R130, 1.4426950216293334961 ;  /* 0x3fb8aa3b82827820 */ /* 0x000fe20000400000 */
[----:B------:R-:W-:Y:S01]  /*3fb0*/  FMUL R131, R131, 1.4426950216293334961 ;  /* 0x3fb8aa3b83837820 */ /* 0x000fe20000400000 */
[----:B------:R-:W-:Y:S01]  /*3fc0*/  FMUL R127, R127, 1.4426950216293334961 ;  /* 0x3fb8aa3b7f7f7820 */ /* 0x000fe20000400000 */
[----:B------:R-:W-:Y:S01]  /*3fd0*/  UIADD3 UR13, UPT, UPT, UR7, 0x120, URZ ;  /* 0x00000120070d7890 */ /* 0x000fe2000fffe0ff */
[----:B------:R-:W-:Y:S01]  /*3fe0*/  LEA.HI.X.SX32 R169, R70, R169, 0x1, P5 ;  /* 0x000000a946a97211 */ /* 0x000fe200028f0eff */
[----:B------:R-:W2:Y:S01]  /*3ff0*/  MUFU.EX2 R108, R108 ;  /* 0x0000006c006c7308 */ /* 0x000ea20000000800 */
[----:B0-----:R-:W-:Y:S01]  /*4000*/  FADD R23, R105, R20 ;  /* 0x0000001469177221 */ /* 0x001fe20000000000 */
[----:B------:R-:W-:Y:S01]  /*4010*/  PRMT R73, RZ, 0x7610, R73 ;  /* 0x00007610ff497816 */ /* 0x000fe20000000049 */
[----:B------:R0:W5:Y:S01]  /*4020*/  @P2 LDG.E.U16 R72, desc[UR20][R158.64] ;  /* 0x000000149e482981 */ /* 0x000162000c1e1500 */
[----:B------:R-:W-:-:S02]  /*4030*/  PRMT R75, RZ, 0x7610, R75 ;  /* 0x00007610ff4b7816 */ /* 0x000fc4000000004b */
[----:B------:R-:W-:Y:S01]  /*4040*/  SEL R174, RZ, 0x90, !P4 ;  /* 0x00000090ffae7807 */ /* 0x000fe20006000000 */
[----:B------:R0:W5:Y:S01]  /*4050*/  @P2 LDG.E.U16 R74, desc[UR20][R166.64] ;  /* 0x00000014a64a2981 */ /* 0x000162000c1e1500 */
[----:B------:R-:W4:Y:S01]  /*4060*/  MUFU.EX2 R109, R109 ;  /* 0x0000006d006d7308 */ /* 0x000f220000000800 */
[----:B-1----:R-:W-:Y:S01]  /*4070*/  FADD R24, R106, R23 ;  /* 0x000000176a187221 */ /* 0x002fe20000000000 */
[----:B------:R-:W-:Y:S01]  /*4080*/  F2FP.BF16.F32.PACK_AB R16, R28, R27 ;  /* 0x0000001b1c10723e */ /* 0x000fe200000010ff */
[----:B------:R0:W5:Y:S01]  /*4090*/  @P2 LDG.E.U16 R69, desc[UR20][R156.64] ;  /* 0x000000149c452981 */ /* 0x000162000c1e1500 */
[----:B------:R-:W-:-:S03]  /*40a0*/  LOP3.LUT R3, R3, 0x40, RZ, 0xc0, !PT ;  /* 0x0000004003037812 */ /* 0x000fc600078ec0ff */
[----:B------:R0:W5:Y:S01]  /*40b0*/  @P2 LDG.E.U16 R71, desc[UR20][R164.64] ;  /* 0x00000014a4472981 */ /* 0x000162000c1e1500 */
[----:B------:R-:W1:Y:S01]  /*40c0*/  MUFU.EX2 R110, R110 ;  /* 0x0000006e006e7308 */ /* 0x000e620000000800 */
[----:B---3--:R-:W-:Y:S02]  /*40d0*/  FADD R27, R107, R24 ;  /* 0x000000186b1b7221 */ /* 0x008fe40000000000 */
[----:B------:R0:W5:Y:S05]  /*40e0*/  @P2 LDG.E.U16 R68, desc[UR20][R162.64] ;  /* 0x00000014a2442981 */ /* 0x00016a000c1e1500 */
[----:B------:R-:W3:Y:S01]  /*40f0*/  MUFU.EX2 R111, R111 ;  /* 0x0000006f006f7308 */ /* 0x000ee20000000800 */
[----:B--2---:R-:W-:Y:S01]  /*4100*/  FADD R28, R108, R27 ;  /* 0x0000001b6c1c7221 */ /* 0x004fe20000000000 */
[----:B------:R-:W-:-:S06]  /*4110*/  F2FP.BF16.F32.PACK_AB R11, R18, R17 ;  /* 0x00000011120b723e */ /* 0x000fcc00000010ff */
[----:B------:R-:W2:Y:S01]  /*4120*/  MUFU.EX2 R112, R112 ;  /* 0x0000007000707308 */ /* 0x000ea20000000800 */
[----:B------:R-:W-:Y:S01]  /*4130*/  F2FP.BF16.F32.PACK_AB R18, R32, R31 ;  /* 0x0000001f2012723e */ /* 0x000fe200000010ff */
[----:B----4-:R-:W-:-:S06]  /*4140*/  FADD R31, R109, R28 ;  /* 0x0000001c6d1f7221 */ /* 0x010fcc0000000000 */
[----:B------:R-:W4:Y:S01]  /*4150*/  MUFU.EX2 R113, R113 ;  /* 0x0000007100717308 */ /* 0x000f220000000800 */
[----:B-1----:R-:W-:Y:S01]  /*4160*/  FADD R32, R110, R31 ;  /* 0x0000001f6e207221 */ /* 0x002fe20000000000 */
[----:B------:R-:W-:-:S06]  /*4170*/  F2FP.BF16.F32.PACK_AB R20, R36, R35 ;  /* 0x000000232414723e */ /* 0x000fcc00000010ff */
[----:B------:R-:W1:Y:S01]  /*4180*/  MUFU.EX2 R114, R114 ;  /* 0x0000007200727308 */ /* 0x000e620000000800 */
[----:B---3--:R-:W-:-:S07]  /*4190*/  FADD R35, R111, R32 ;  /* 0x000000206f237221 */ /* 0x008fce0000000000 */
        /* <DEDUP_REMOVED lines=27> */
[----:B----4-:R-:W-:Y:S01]  /*4350*/  FADD R55, R121, R52 ;  /* 0x0000003479377221 */ /* 0x010fe20000000000 */
[----:B------:R-:W-:-:S05]  /*4360*/  F2FP.BF16.F32.PACK_AB R35, R66, R65 ;  /* 0x000000414223723e */ /* 0x000fca00000010ff */
[----:B------:R-:W4:Y:S01]  /*4370*/  MUFU.EX2 R125, R125 ;  /* 0x0000007d007d7308 */ /* 0x000f220000000800 */
[----:B-1----:R-:W-:Y:S01]  /*4380*/  FADD R56, R122, R55 ;  /* 0x000000377a387221 */ /* 0x002fe20000000000 */
[----:B------:R-:W-:Y:S02]  /*4390*/  F2FP.BF16.F32.PACK_AB R32, R60, R59 ;  /* 0x0000003b3c20723e */ /* 0x000fe400000010ff */
[----:B------:R-:W-:-:S04]  /*43a0*/  F2FP.BF16.F32.PACK_AB R19, R34, R33 ;  /* 0x000000212213723e */ /* 0x000fc800000010ff */
[----:B------:R-:W-:Y:S01]  /*43b0*/  MUFU.EX2 R128, R128 ;  /* 0x0000008000807308 */ /* 0x000fe20000000800 */
[----:B---3--:R-:W-:Y:S01]  /*43c0*/  FADD R59, R123, R56 ;  /* 0x000000387b3b7221 */ /* 0x008fe20000000000 */
[----:B------:R-:W-:-:S06]  /*43d0*/  PRMT R70, RZ, 0x7610, R70 ;  /* 0x00007610ff467816 */ /* 0x000fcc0000000046 */
[----:B------:R-:W-:Y:S08]  /*43e0*/  MUFU.EX2 R129, R129 ;  /* 0x0000008100817308 */ /* 0x000ff00000000800 */
[----:B------:R-:W-:Y:S08]  /*43f0*/  MUFU.EX2 R130, R130 ;  /* 0x0000008200827308 */ /* 0x000ff00000000800 */
[----:B------:R-:W-:Y:S01]  /*4400*/  MUFU.EX2 R131, R131 ;  /* 0x0000008300837308 */ /* 0x000fe20000000800 */
[----:B------:R-:W-:Y:S01]  /*4410*/  UIADD3 UR14, UPT, UPT, UR24, UR13, URZ ;  /* 0x0000000d180e7290 */ /* 0x000fe2000fffe0ff */
[----:B------:R0:W5:Y:S04]  /*4420*/  @P2 LDG.E.U16 R73, desc[UR20][R160.64] ;  /* 0x00000014a0492981 */ /* 0x000168000c1e1500 */
[----:B------:R0:W5:Y:S02]  /*4430*/  @P2 LDG.E.U16 R75, desc[UR20][R168.64] ;  /* 0x00000014a84b2981 */ /* 0x000164000c1e1500 */
[----:B------:R-:W1:Y:S01]  /*4440*/  MUFU.EX2 R65, R126 ;  /* 0x0000007e00417308 */ /* 0x000e620000000800 */
[----:B------:R-:W-:Y:S01]  /*4450*/  F2FP.BF16.F32.PACK_AB R33, R62, R61 ;  /* 0x0000003d3e21723e */ /* 0x000fe200000010ff */
[----:B--2---:R-:W-:-:S06]  /*4460*/  FADD R62, R124, R59 ;  /* 0x0000003b7c3e7221 */ /* 0x004fcc0000000000 */
[----:B------:R-:W2:Y:S01]  /*4470*/  MUFU.EX2 R66, R127 ;  /* 0x0000007f00427308 */ /* 0x000ea20000000800 */
[----:B------:R-:W-:Y:S01]  /*4480*/  F2FP.BF16.F32.PACK_AB R34, R64, R63 ;  /* 0x0000003f4022723e */ /* 0x000fe200000010ff */
[----:B----4-:R-:W-:Y:S01]  /*4490*/  FADD R64, R125, R62 ;  /* 0x0000003e7d407221 */ /* 0x010fe20000000000 */
[----:B------:R-:W-:Y:S01]  /*44a0*/  F2FP.BF16.F32.PACK_AB R36, R132, R67 ;  /* 0x000000438424723e */ /* 0x000fe200000010ff */
[----:B------:R0:W5:Y:S01]  /*44b0*/  @P2 LDG.E.U16 R70, desc[UR20][R170.64] ;  /* 0x00000014aa462981 */ /* 0x000162000c1e1500 */
[----:B------:R-:W-:Y:S01]  /*44c0*/  LOP3.LUT R174, R174, 0x7e, R179, 0x78, !PT ;  /* 0x0000007eaeae7812 */ /* 0x000fe200078e78b3 */
[----:B------:R-:W-:Y:S01]  /*44d0*/  ULEA UR14, UR25, UR14, 0x4 ;  /* 0x0000000e190e7291 */ /* 0x000fe2000f8e20ff */
[----:B-1----:R-:W-:Y:S01]  /*44e0*/  FADD R67, R65, R64 ;  /* 0x0000004041437221 */ /* 0x002fe20000000000 */
[----:B------:R-:W-:Y:S02]  /*44f0*/  F2FP.BF16.F32.PACK_AB R40, R77, R76 ;  /* 0x0000004c4d28723e */ /* 0x000fe400000010ff */
[----:B------:R-:W-:-:S02]  /*4500*/  F2FP.BF16.F32.PACK_AB R21, R38, R37 ;  /* 0x000000252615723e */ /* 0x000fc400000010ff */
[----:B------:R-:W-:Y:S02]  /*4510*/  F2FP.BF16.F32.PACK_AB R23, R42, R41 ;  /* 0x000000292a17723e */ /* 0x000fe400000010ff */
[----:B------:R-:W-:Y:S01]  /*4520*/  F2FP.BF16.F32.PACK_AB R25, R46, R45 ;  /* 0x0000002d2e19723e */ /* 0x000fe200000010ff */
[----:B--2---:R-:W-:Y:S01]  /*4530*/  FADD R77, R66, R67 ;  /* 0x00000043424d7221 */ /* 0x004fe20000000000 */
[----:B------:R-:W-:Y:S02]  /*4540*/  F2FP.BF16.F32.PACK_AB R27, R50, R49 ;  /* 0x00000031321b723e */ /* 0x000fe400000010ff */
[----:B------:R-:W-:Y:S02]  /*4550*/  F2FP.BF16.F32.PACK_AB R29, R54, R53 ;  /* 0x00000035361d723e */ /* 0x000fe400000010ff */
[----:B------:R-:W-:Y:S02]  /*4560*/  F2FP.BF16.F32.PACK_AB R31, R58, R57 ;  /* 0x000000393a1f723e */ /* 0x000fe400000010ff */
[----:B------:R-:W-:-:S02]  /*4570*/  F2FP.BF16.F32.PACK_AB R65, R66, R65 ;  /* 0x000000414241723e */ /* 0x000fc400000010ff */
[----:B------:R-:W-:Y:S02]  /*4580*/  LEA R3, R3, R174, 0x5 ;  /* 0x000000ae03037211 */ /* 0x000fe400078e28ff */
[----:B------:R-:W-:Y:S02]  /*4590*/  F2FP.BF16.F32.PACK_AB R37, R155, R134 ;  /* 0x000000869b25723e */ /* 0x000fe400000010ff */
[----:B------:R-:W-:Y:S02]  /*45a0*/  F2FP.BF16.F32.PACK_AB R38, R173, R146 ;  /* 0x00000092ad26723e */ /* 0x000fe400000010ff */
[----:B------:R-:W-:Y:S02]  /*45b0*/  F2FP.BF16.F32.PACK_AB R39, R175, R154 ;  /* 0x0000009aaf27723e */ /* 0x000fe400000010ff */
[----:B------:R-:W-:Y:S02]  /*45c0*/  F2FP.BF16.F32.PACK_AB R41, R79, R78 ;  /* 0x0000004e4f29723e */ /* 0x000fe400000010ff */
[----:B------:R-:W-:-:S02]  /*45d0*/  F2FP.BF16.F32.PACK_AB R42, R81, R80 ;  /* 0x00000050512a723e */ /* 0x000fc400000010ff */
[----:B------:R-:W-:Y:S02]  /*45e0*/  F2FP.BF16.F32.PACK_AB R43, R83, R82 ;  /* 0x00000052532b723e */ /* 0x000fe400000010ff */
        /* <DEDUP_REMOVED lines=22> */
[----:B------:R-:W-:Y:S01]  /*4750*/  F2FP.BF16.F32.PACK_AB R67, R131, R130 ;  /* 0x000000828343723e */ /* 0x000fe200000010ff */
[----:B0-----:R-:W-:Y:S06]  /*4760*/  @!P2 BRA `(.L_x_9) ;  /* 0x000000000004a947 */ /* 0x001fec0003800000 */
[----:B------:R0:W-:Y:S02]  /*4770*/  STTM.x64 tmem[UR14], R4 ;  /* 0x00000004000079ed */ /* 0x0001e4000834000e */
.L_x_9:
[C---:B------:R-:W-:Y:S01]  /*4780*/  LOP3.LUT R134, R3.reuse, 0x20, RZ, 0x3c, !PT ;  /* 0x0000002003867812 */ /* 0x040fe200078e3cff */
[----:B-----5:R1:W-:Y:S01]  /*4790*/  STS.U16 [R3+UR5+0x2000], R72 ;  /* 0x0020004803007988 */ /* 0x0203e20008000405 */
[----:B------:R-:W-:Y:S01]  /*47a0*/  LOP3.LUT R133, R3, 0x40, RZ, 0x3c, !PT ;  /* 0x0000004003857812 */ /* 0x000fe200078e3cff */
[----:B0-----:R-:W-:Y:S01]  /*47b0*/  FADD R4, -R135, -INF ;  /* 0xff80000087047421 */ /* 0x001fe20000000100 */
[----:B------:R-:W-:Y:S01]  /*47c0*/  LOP3.LUT R132, R3, 0x60, RZ, 0x3c, !PT ;  /* 0x0000006003847812 */ /* 0x000fe200078e3cff */
[----:B------:R1:W-:Y:S01]  /*47d0*/  STS.U16 [R3+UR5+0x2400], R74 ;  /* 0x0024004a03007988 */ /* 0x0003e20008000405 */
[----:B------:R-:W-:Y:S01]  /*47e0*/  UIADD3 UR15, UPT, UPT, UR26, -0x80, URZ ;  /* 0xffffff801a0f7890 */ /* 0x000fe2000fffe0ff */
[----:B------:R-:W-:Y:S01]  /*47f0*/  FMUL R20, R4, 1.4426950216293334961 ;  /* 0x3fb8aa3b04147820 */ /* 0x000fe20000400000 */
[----:B------:R-:W-:Y:S01]  /*4800*/  FADD R128, R128, R77 ;  /* 0x0000004d80807221 */ /* 0x000fe20000000000 */
[----:B------:R1:W-:Y:S04]  /*4810*/  STS.U16 [R134+UR5+0x2100], R69 ;  /* 0x0021004586007988 */ /* 0x0003e80008000405 */
[----:B------:R1:W-:Y:S01]  /*4820*/  STS.U16 [R134+UR5+0x2500], R71 ;  /* 0x0025004786007988 */ /* 0x0003e20008000405 */
[----:B------:R-:W0:Y:S03]  /*4830*/  MUFU.EX2 R20, R20 ;  /* 0x0000001400147308 */ /* 0x000e260000000800 */
[----:B------:R1:W-:Y:S04]  /*4840*/  STS.U16 [R133+UR5+0x2200], R68 ;  /* 0x0022004485007988 */ /* 0x0003e80008000405 */
[----:B------:R1:W-:Y:S04]  /*4850*/  STS.U16 [R133+UR5+0x2600], R70 ;  /* 0x0026004685007988 */ /* 0x0003e80008000405 */
[----:B------:R1:W-:Y:S04]  /*4860*/  STS.U16 [R132+UR5+0x2300], R73 ;  /* 0x0023004984007988 */ /* 0x0003e80008000405 */
[----:B------:R1:W-:Y:S01]  /*4870*/  STS.U16 [R132+UR5+0x2700], R75 ;  /* 0x0027004b84007988 */ /* 0x0003e20008000405 */
[----:B------:R-:W2:Y:S02]  /*4880*/  FENCE.VIEW.ASYNC.T ;  /* 0x00000000000073c6 */ /* 0x000ea40000000200 */
[----:B--2---:R-:W-:Y:S06]  /*4890*/  BAR.SYNC.DEFER_BLOCKING 0x0 ;  /* 0x0000000000007b1d */ /* 0x004fec0000010000 */
[----:B------:R-:W2:Y:S01]  /*48a0*/  LDTM.x16 R4, tmem[UR9] ;  /* 0x00000009000479ee */ /* 0x000ea20008240000 */
[----:B------:R-:W-:Y:S01]  /*48b0*/  NOP ;  /* 0x0000000000007918 */ /* 0x000fe20000000000 */
[----:B01----:R-:W-:Y:S05]  /*48c0*/  @!P2 BRA `(.L_x_10) ;  /* 0x000000000044a947 */ /* 0x003fea0003800000 */
[C---:B--2---:R-:W-:Y:S01]  /*48d0*/  FMUL R4, R20.reuse, R4 ;  /* 0x0000000414047220 */ /* 0x044fe20000400000 */
[C---:B------:R-:W-:Y:S01]  /*48e0*/  FMUL R5, R20.reuse, R5 ;  /* 0x0000000514057220 */ /* 0x040fe20000400000 */
        /* <DEDUP_REMOVED lines=13> */
[----:B------:R-:W-:-:S04]  /*49c0*/  FMUL R19, R20, R19 ;  /* 0x0000001314137220 */ /* 0x000fc80000400000 */
[----:B------:R0:W-:Y:S03]  /*49d0*/  STTM.x16 tmem[UR9], R4 ;  /* 0x00000004000079ed */ /* 0x0001e60008240009 */
.L_x_10:
[----:B--2---:R-:W1:Y:S02]  /*49e0*/  FENCE.VIEW.ASYNC.T ;  /* 0x00000000000073c6 */ /* 0x004e640000000200 */
[----:B-1----:R-:W-:Y:S01]  /*49f0*/  BAR.SYNC.DEFER_BLOCKING 0x0 ;  /* 0x0000000000007b1d */ /* 0x002fe20000010000 */
[----:B------:R-:W-:Y:S01]  /*4a00*/  FADD R129, R129, R128 ;  /* 0x0000008081817221 */ /* 0x000fe20000000000 */
[----:B------:R-:W-:-:S03]  /*4a10*/  UISETP.GE.AND UP1, UPT, UR15, 0x1, UPT ;  /* 0x000000010f00788c */ /* 0x000fc6000bf26270 */
[----:B------:R-:W-:-:S04]  /*4a20*/  FADD R130, R130, R129 ;  /* 0x0000008182827221 */ /* 0x000fc80000000000 */
[----:B------:R-:W-:-:S04]  /*4a30*/  FADD R131, R131, R130 ;  /* 0x0000008283837221 */ /* 0x000fc80000000000 */
[----:B------:R-:W-:Y:S01]  /*4a40*/  FADD R131, R20, R131 ;  /* 0x0000008314837221 */ /* 0x000fe20000000000 */
[----:B------:R1:W-:Y:S06]  /*4a50*/  MEMBAR.ALL.CTA ;  /* 0x0000000000007992 */ /* 0x0003ec0000008000 */
[----:B-1----:R-:W1:Y:S02]  /*4a60*/  FENCE.VIEW.ASYNC.S ;  /* 0x00000000000073c6 */ /* 0x002e640000000000 */
[----:B-1----:R-:W-:Y:S06]  /*4a70*/  BAR.SYNC.DEFER_BLOCKING 0x0 ;  /* 0x0000000000007b1d */ /* 0x002fec0000010000 */
[----:B------:R-:W-:Y:S05]  /*4a80*/  @!P3 BRA `(.L_x_11) ;  /* 0x00000004005cb947 */ /* 0x000fea0003800000 */
[----:B------:R-:W-:Y:S01]  /*4a90*/  UIADD3 UR42, UPT, UPT, UR5, 0x2000, URZ ;  /* 0x00002000052a7890 */ /* 0x000fe2000fffe0ff */
[----:B------:R-:W-:Y:S01]  /*4aa0*/  UMOV UR45, URZ ;  /* 0x000000ff002d7c82 */ /* 0x000fe20008000000 */
[----:B------:R-:W-:Y:S02]  /*4ab0*/  UIADD3 UR16, UPT, UPT, UR7, 0x128, URZ ;  /* 0x0000012807107890 */ /* 0x000fe4000fffe0ff */
[----:B------:R-:W-:Y:S02]  /*4ac0*/  USHF.R.U32.HI UR44, URZ, 0x4, UR42 ;  /* 0x00000004ff2c7899 */ /* 0x000fe4000801162a */
[----:B------:R-:W-:Y:S02]  /*4ad0*/  UIADD3 UR17, UPT, UPT, UR7, 0x130, URZ ;  /* 0x0000013007117890 */ /* 0x000fe4000fffe0ff */
[----:B------:R-:W-:Y:S02]  /*4ae0*/  USGXT.U32 UR44, UR44, 0xe ;  /* 0x0000000e2c2c789a */ /* 0x000fe40008000000 */
[----:B------:R-:W-:-:S02]  /*4af0*/  UIADD3 UR18, UPT, UPT, UR7, 0x138, URZ ;  /* 0x0000013807127890 */ /* 0x000fc4000fffe0ff */
[----:B------:R-:W-:Y:S01]  /*4b00*/  UIADD3 UR48, UP2, UPT, UR44, 0x2, URZ ;  /* 0x000000022c307890 */ /* 0x000fe2000ff5e0ff */
[----:B------:R-:W-:Y:S01]  /*4b10*/  UMOV UR76, 0x0 ;  /* 0x00000000004c7882 */ /* 0x000fe20000000000 */
[----:B------:R-:W-:Y:S02]  /*4b20*/  UMOV UR77, 0x8040490 ;  /* 0x08040490004d7882 */ /* 0x000fe40000000000 */
[----:B------:R-:W-:Y:S01]  /*4b30*/  UIADD3.X UR49, UPT, UPT, UR45, 0x40004040, URZ, UP2, !UPT ;  /* 0x400040402d317890 */ /* 0x000fe200097fe4ff */
[----:B------:R-:W-:Y:S02]  /*4b40*/  UMOV UR30, 0x0 ;  /* 0x00000000001e7882 */ /* 0x000fe40000000000 */
[----:B------:R-:W-:Y:S01]  /*4b50*/  UMOV UR45, 0x40004040 ;  /* 0x40004040002d7882 */ /* 0x000fe20000000000 */
[----:B------:R-:W-:Y:S01]  /*4b60*/  UIADD3.64 UR54, UPT, UPT, UR48, 0x2, URZ ;  /* 0x0000000230367897 */ /* 0x000fe2000fffe0ff */
[----:B------:R1:W-:Y:S01]  /*4b70*/  UTCHMMA tmem[UR13], gdesc[UR44], tmem[UR7], tmem[UR76], idesc[UR77], UPT ;  /* 0x00ff4c2c0d0079ea */ /* 0x0003e2000b800007 */
[----:B------:R-:W-:Y:S01]  /*4b80*/  UIADD3.64 UR56, UPT, UPT, UR48, 0x4, URZ ;  /* 0x0000000430387897 */ /* 0x000fe2000fffe0ff */
[----:B------:R-:W-:Y:S01]  /*4b90*/  UMOV UR31, 0x8040490 ;  /* 0x08040490001f7882 */ /* 0x000fe20000000000 */
[----:B------:R-:W-:Y:S01]  /*4ba0*/  UMOV UR26, 0x0 ;  /* 0x00000000001a7882 */ /* 0x000fe20000000000 */
[----:B------:R-:W-:Y:S01]  /*4bb0*/  UMOV UR27, 0x8040490 ;  /* 0x08040490001b7882 */ /* 0x000fe20000000000 */
[----:B------:R2:W-:Y:S01]  /*4bc0*/  UTCHMMA tmem[UR16], gdesc[UR48], tmem[UR7], tmem[UR30], idesc[UR31], UPT ;  /* 0x00ff1e30100079ea */ /* 0x0005e2000b800007 */
[----:B------:R-:W-:Y:S01]  /*4bd0*/  UMOV UR28, 0x0 ;  /* 0x00000000001c7882 */ /* 0x000fe20000000000 */
[----:B------:R-:W-:Y:S01]  /*4be0*/  UMOV UR29, 0x8040490 ;  /* 0x08040490001d7882 */ /* 0x000fe20000000000 */
[----:B------:R-:W-:-:S02]  /*4bf0*/  UIADD3 UR19, UPT, UPT, UR7, 0x140, URZ ;  /* 0x0000014007137890 */ /* 0x000fc4000fffe0ff */
[----:B------:R3:W-:Y:S01]  /*4c00*/  UTCHMMA tmem[UR17], gdesc[UR54], tmem[UR7], tmem[UR26], idesc[UR27], UPT ;  /* 0x00ff1a36110079ea */ /* 0x0007e2000b800007 */
[----:B------:R-:W-:Y:S02]  /*4c10*/  UIADD3 UR22, UPT, UPT, UR7, 0x148, URZ ;  /* 0x0000014807167890 */ /* 0x000fe4000fffe0ff */
[----:B------:R4:W-:Y:S01]  /*4c20*/  UTCHMMA tmem[UR18], gdesc[UR56], tmem[UR7], tmem[UR28], idesc[UR29], UPT ;  /* 0x00ff1c38120079ea */ /* 0x0009e2000b800007 */
[----:B-1----:R-:W-:Y:S02]  /*4c30*/  UIADD3.64 UR76, UPT, UPT, UR48, 0x80, URZ ;  /* 0x00000080304c7897 */ /* 0x002fe4000fffe0ff */
[----:B------:R-:W-:Y:S02]  /*4c40*/  UIADD3 UR60, UPT, UPT, UR7, 0x150, URZ ;  /* 0x00000150073c7890 */ /* 0x000fe4000fffe0ff */
[----:B--2---:R-:W-:Y:S02]  /*4c50*/  UIADD3.64 UR30, UPT, UPT, UR48, 0x7e, URZ ;  /* 0x0000007e301e7897 */ /* 0x004fe4000fffe0ff */
[----:B------:R-:W-:-:S02]  /*4c60*/  UIADD3 UR61, UPT, UPT, UR7, 0x158, URZ ;  /* 0x00000158073d7890 */ /* 0x000fc4000fffe0ff */
[----:B---3--:R-:W-:Y:S02]  /*4c70*/  UIADD3.64 UR26, UPT, UPT, UR48, 0x82, URZ ;  /* 0x00000082301a7897 */ /* 0x008fe4000fffe0ff */
[----:B----4-:R-:W-:Y:S02]  /*4c80*/  UIADD3.64 UR28, UPT, UPT, UR48, 0x84, URZ ;  /* 0x00000084301c7897 */ /* 0x010fe4000fffe0ff */
[----:B------:R-:W-:Y:S02]  /*4c90*/  UIADD3 UR62, UPT, UPT, UR7, 0x10, URZ ;  /* 0x00000010073e7890 */ /* 0x000fe4000fffe0ff */
[----:B------:R-:W-:Y:S02]  /*4ca0*/  UIADD3 UR63, UPT, UPT, UR7, 0x160, URZ ;  /* 0x00000160073f7890 */ /* 0x000fe4000fffe0ff */
[----:B------:R-:W-:Y:S02]  /*4cb0*/  UIADD3 UR64, UPT, UPT, UR7, 0x10, URZ ;  /* 0x0000001007407890 */ /* 0x000fe4000fffe0ff */
[----:B------:R-:W-:-:S02]  /*4cc0*/  UIADD3 UR65, UPT, UPT, UR7, 0x168, URZ ;  /* 0x0000016807417890 */ /* 0x000fc4000fffe0ff */
[----:B------:R-:W-:Y:S02]  /*4cd0*/  UIADD3 UR66, UPT, UPT, UR7, 0x10, URZ ;  /* 0x0000001007427890 */ /* 0x000fe4000fffe0ff */
[----:B------:R-:W-:Y:S01]  /*4ce0*/  UIADD3 UR67, UPT, UPT, UR7, 0x170, URZ ;  /* 0x0000017007437890 */ /* 0x000fe2000fffe0ff */
[----:B------:R-:W-:Y:S01]  /*4cf0*/  UMOV UR24, 0x0 ;  /* 0x0000000000187882 */ /* 0x000fe20000000000 */
[----:B------:R-:W-:Y:S01]  /*4d00*/  UMOV UR25, 0x8040490 ;  /* 0x0804049000197882 */ /* 0x000fe20000000000 */
[----:B------:R-:W-:Y:S02]  /*4d10*/  UIADD3 UR68, UPT, UPT, UR7, 0x10, URZ ;  /* 0x0000001007447890 */ /* 0x000fe4000fffe0ff */
[----:B------:R1:W-:Y:S01]  /*4d20*/  UTCHMMA tmem[UR19], gdesc[UR30], tmem[UR7], tmem[UR24], idesc[UR25], UPT ;  /* 0x00ff181e130079ea */ /* 0x0003e2000b800007 */
[----:B------:R-:W-:Y:S01]  /*4d30*/  UIADD3 UR69, UPT, UPT, UR7, 0x178, URZ ;  /* 0x0000017807457890 */ /* 0x000fe2000fffe0ff */
[----:B------:R-:W-:Y:S01]  /*4d40*/  UMOV UR32, 0x0 ;  /* 0x0000000000207882 */ /* 0x000fe20000000000 */
[----:B------:R-:W-:Y:S01]  /*4d50*/  UMOV UR33, 0x8040490 ;  /* 0x0804049000217882 */ /* 0x000fe20000000000 */
[----:B------:R-:W-:-:S02]  /*4d60*/  UIADD3 UR70, UPT, UPT, UR7, 0x10, URZ ;  /* 0x0000001007467890 */ /* 0x000fc4000fffe0ff */
[----:B------:R2:W-:Y:S01]  /*4d70*/  UTCHMMA tmem[UR22], gdesc[UR76], tmem[UR7], tmem[UR32], idesc[UR33], UPT ;  /* 0x00ff204c160079ea */ /* 0x0005e2000b800007 */
        /* <DEDUP_REMOVED lines=13> */
[----:B------:R-:W-:Y:S01]  /*4e50*/  UIADD3 UR16, UPT, UPT, UR7, 0x10, URZ ;  /* 0x0000001007107890 */ /* 0x000fe2000fffe0ff */
[----:B------:R2:W-:Y:S01]  /*4e60*/  UTCHMMA tmem[UR63], gdesc[UR44], tmem[UR62], tmem[UR38], idesc[UR39], UPT ;  /* 0x00ff262c3f0079ea */ /* 0x0005e2000b80003e */
[----:B------:R-:W-:Y:S01]  /*4e70*/  UIADD3 UR17, UPT, UPT, UR7, 0x198, URZ ;  /* 0x0000019807117890 */ /* 0x000fe2000fffe0ff */
[----:B------:R-:W-:Y:S01]  /*4e80*/  UMOV UR40, 0x0 ;  /* 0x0000000000287882 */ /* 0x000fe20000000000 */
[----:B------:R-:W-:Y:S01]  /*4e90*/  UMOV UR41, 0x8040490 ;  /* 0x0804049000297882 */ /* 0x000fe20000000000 */
[----:B------:R-:W-:Y:S01]  /*4ea0*/  UMOV UR42, 0x0 ;  /* 0x00000000002a7882 */ /* 0x000fe20000000000 */
[----:B------:R-:W-:Y:S01]  /*4eb0*/  UMOV UR43, 0x8040490 ;  /* 0x08040490002b7882 */ /* 0x000fe20000000000 */
[----:B------:R-:W-:Y:S01]  /*4ec0*/  UMOV UR46, 0x0 ;  /* 0x00000000002e7882 */ /* 0x000fe20000000000 */
[----:B------:R-:W-:Y:S01]  /*4ed0*/  UMOV UR47, 0x8040490 ;  /* 0x08040490002f7882 */ /* 0x000fe20000000000 */
[----:B------:R2:W-:Y:S01]  /*4ee0*/  UTCHMMA tmem[UR65], gdesc[UR48], tmem[UR64], tmem[UR40], idesc[UR41], UPT ;  /* 0x00ff2830410079ea */ /* 0x0005e2000b800040 */
        /* <DEDUP_REMOVED lines=8> */
[----:B------:R-:W-:Y:S01]  /*4f70*/  UMOV UR18, UR8 ;  /* 0x0000000800127c82 */ /* 0x000fe20008000000 */
[----:B-1----:R-:W-:Y:S01]  /*4f80*/  UMOV UR19, URZ ;  /* 0x000000ff00137c82 */ /* 0x002fe20008000000 */
[----:B------:R2:W-:Y:S01]  /*4f90*/  UTCHMMA tmem[UR71], gdesc[UR30], tmem[UR70], tmem[UR50], idesc[UR51], UPT ;  /* 0x00ff321e470079ea */ /* 0x0005e2000b800046 */
[----:B------:R2:W-:Y:S01]  /*4fa0*/  UTCHMMA tmem[UR73], gdesc[UR76], tmem[UR72], tmem[UR52], idesc[UR53], UPT ;  /* 0x00ff344c490079ea */ /* 0x0005e2000b800048 */
[----:B------:R-:W-:Y:S01]  /*4fb0*/  UMOV UR18, UR18 ;  /* 0x0000001200127c82 */ /* 0x000fe20008000000 */
[----:B------:R2:W-:Y:S01]  /*4fc0*/  UTCHMMA tmem[UR75], gdesc[UR26], tmem[UR74], tmem[UR58], idesc[UR59], UPT ;  /* 0x00ff3a1a4b0079ea */ /* 0x0005e2000b80004a */
[----:B------:R2:W-:Y:S01]  /*4fd0*/  UTCHMMA tmem[UR17], gdesc[UR28], tmem[UR16], tmem[UR24], idesc[UR25], UPT ;  /* 0x00ff181c110079ea */ /* 0x0005e2000b800010 */
[----:B------:R2:W-:Y:S01]  /*4fe0*/  UTCBAR [UR18], URZ ;  /* 0x000000ff120073e9 */ /* 0x0005e200080000ff */
[----:B------:R-:W-:Y:S01]  /*4ff0*/  NOP ;  /* 0x0000000000007918 */ /* 0x000fe20000000000 */
.L_x_11:
[----:B------:R-:W-:Y:S01]  /*5000*/  FSEL R135, R135, -INF , P2 ;  /* 0xff80000087877808 */ /* 0x000fe20001000000 */
[----:B--2---:R-:W-:Y:S01]  /*5010*/  UMOV UR16, URZ ;  /* 0x000000ff00107c82 */ /* 0x004fe20008000000 */
[----:B------:R-:W-:Y:S01]  /*5020*/  FSEL R146, R131, 1, P2 ;  /* 0x3f80000083927808 */ /* 0x000fe20001000000 */
[----:B------:R-:W-:Y:S06]  /*5030*/  BRA.U !UP1, `(.L_x_12) ;  /* 0x0000003d09a47547 */ /* 0x000fec000b800000 */
[----:B------:R-:W-:Y:S01]  /*5040*/  UIADD3 UR16, UPT, UPT, UR5, 0x4000, URZ ;  /* 0x0000400005107890 */ /* 0x000fe2000fffe0ff */
[----:B------:R-:W-:Y:S01]  /*5050*/  SHF.L.U32 R147, R147, 0x7, RZ ;  /* 0x0000000793937819 */ /* 0x000fe200000006ff */
[----:B------:R-:W-:Y:S01]  /*5060*/  USHF.R.U32.HI UR17, URZ, 0x4, UR5 ;  /* 0x00000004ff117899 */ /* 0x000fe20008011605 */
[----:B------:R-:W-:Y:S01]  /*5070*/  HFMA2 R182, -RZ, RZ, 0, 0 ;  /* 0x00000000ffb67431 */ /* 0x000fe200000001ff */
[----:B------:R-:W-:Y:S01]  /*5080*/  USHF.R.U32.HI UR18, URZ, 0x4, UR16 ;  /* 0x00000004ff127899 */ /* 0x000fe20008011610 */
[----:B------:R-:W-:Y:S01]  /*5090*/  MOV R172, R135 ;  /* 0x0000008700ac7202 */ /* 0x000fe20000000f00 */
[----:B------:R-:W-:Y:S01]  /*50a0*/  USHF.L.U32 UR23, UR23, 0x7, URZ ;  /* 0x0000000717177899 */ /* 0x000fe200080006ff */
[----:B------:R-:W-:Y:S01]  /*50b0*/  MOV R155, R147 ;  /* 0x00000093009b7202 */ /* 0x000fe20000000f00 */
[----:B------:R-:W-:Y:S02]  /*50c0*/  USGXT.U32 UR18, UR18, 0xe ;  /* 0x0000000e1212789a */ /* 0x000fe40008000000 */
[----:B------:R-:W-:-:S02]  /*50d0*/  USGXT.U32 UR17, UR17, 0xe ;  /* 0x0000000e1111789a */ /* 0x000fc40008000000 */
[----:B------:R-:W-:Y:S01]  /*50e0*/  UIADD3 UR26, UP2, UPT, UR18, 0x2, URZ ;  /* 0x00000002121a7890 */ /* 0x000fe2000ff5e0ff */
[----:B------:R-:W-:Y:S01]  /*50f0*/  MOV R154, UR23 ;  /* 0x00000017009a7c02 */ /* 0x000fe20008000f00 */
[----:B------:R-:W-:Y:S01]  /*5100*/  UMOV UR16, URZ ;  /* 0x000000ff00107c82 */ /* 0x000fe20008000000 */
[----:B------:R-:W-:Y:S02]  /*5110*/  USHF.R.U32.HI UR30, URZ, 0x4, UR12 ;  /* 0x00000004ff1e7899 */ /* 0x000fe4000801160c */
[----:B------:R-:W-:Y:S02]  /*5120*/  UIADD3.X UR27, UPT, UPT, UR16, 0x40004040, URZ, UP2, !UPT ;  /* 0x40004040101b7890 */ /* 0x000fe400097fe4ff */
[----:B------:R-:W-:Y:S01]  /*5130*/  UIADD3 UR28, UP2, UPT, UR17, 0x800100, URZ ;  /* 0x00800100111c7890 */ /* 0x000fe2000ff5e0ff */
[----:B------:R-:W-:Y:S01]  /*5140*/  UMOV UR19, URZ ;  /* 0x000000ff00137c82 */ /* 0x000fe20008000000 */
[----:B------:R-:W-:Y:S02]  /*5150*/  UISETP.NE.U32.AND UP1, UPT, UR6, URZ, UPT ;  /* 0x000000ff0600728c */ /* 0x000fe4000bf25070 */
[----:B------:R-:W-:Y:S01]  /*5160*/  UIADD3.X UR29, UPT, UPT, UR19, 0x40004040, URZ, UP2, !UPT ;  /* 0x40004040131d7890 */ /* 0x000fe200097fe4ff */
[----:B------:R-:W1:Y:S01]  /*5170*/  LDCU UR12, c[0x0][0x3a8] ;  /* 0x00007500ff0c77ac */ /* 0x000e620008000800 */
[----:B------:R-:W-:-:S02]  /*5180*/  USGXT.U32 UR30, UR30, 0xe ;  /* 0x0000000e1e1e789a */ /* 0x000fc40008000000 */
[----:B------:R-:W-:Y:S02]  /*5190*/  ULOP3.LUT UR17, UR17, 0x800000, URZ, 0xfc, !UPT ;  /* 0x0080000011117892 */ /* 0x000fe4000f8efcff */
[----:B------:R-:W-:Y:S02]  /*51a0*/  UIADD3.64 UR32, UPT, UPT, UR26, 0x2, URZ ;  /* 0x000000021a207897 */ /* 0x000fe4000fffe0ff */
[----:B------:R-:W-:Y:S02]  /*51b0*/  UIADD3.64 UR34, UPT, UPT, UR26, 0x4, URZ ;  /* 0x000000041a227897 */ /* 0x000fe4000fffe0ff */
[----:B------:R-:W-:Y:S02]  /*51c0*/  UIADD3.64 UR36, UPT, UPT, UR26, 0x7e, URZ ;  /* 0x0000007e1a247897 */ /* 0x000fe4000fffe0ff */
[----:B------:R-:W-:Y:S02]  /*51d0*/  UIADD3.64 UR38, UPT, UPT, UR26, 0x80, URZ ;  /* 0x000000801a267897 */ /* 0x000fe4000fffe0ff */
[----:B------:R-:W-:-:S02]  /*51e0*/  UIADD3.64 UR40, UPT, UPT, UR26, 0x82, URZ ;  /* 0x000000821a287897 */ /* 0x000fc4000fffe0ff */
[----:B------:R-:W-:Y:S01]  /*51f0*/  UIADD3.64 UR42, UPT, UPT, UR26, 0x84, URZ ;  /* 0x000000841a2a7897 */ /* 0x000fe2000fffe0ff */
[----:B------:R-:W-:Y:S01]  /*5200*/  UMOV UR22, 0x1 ;  /* 0x0000000100167882 */ /* 0x000fe20000000000 */
[----:B------:R-:W-:Y:S01]  /*5210*/  UMOV UR24, URZ ;  /* 0x000000ff00187c82 */ /* 0x000fe20008000000 */
[----:B------:R-:W-:Y:S01]  /*5220*/  UMOV UR6, URZ ;  /* 0x000000ff00067c82 */ /* 0x000fe20008000000 */
[----:B------:R-:W-:Y:S01]  /*5230*/  UMOV UR31, 0xc0004010 ;  /* 0xc0004010001f7882 */ /* 0x000fe20000000000 */
[----:B-1----:R-:W-:-:S07]  /*5240*/  UMOV UR19, 0x40004040 ;  /* 0x4000404000137882 */ /* 0x002fce0000000000 */
.L_x_17:
[----:B0-----:R-:W-:-:S04]  /*5250*/  IMAD.WIDE R4, R155, 0x2, R152 ;  /* 0x000000029b047825 */ /* 0x001fc800078e0298 */
[C---:B------:R-:W-:Y:S02]  /*5260*/  IMAD.WIDE R6, R155.reuse, 0x2, R150 ;  /* 0x000000029b067825 */ /* 0x040fe400078e0296 */
[----:B------:R-:W2:Y:S02]  /*5270*/  LDG.E.U16 R5, desc[UR20][R4.64] ;  /* 0x0000001404057981 */ /* 0x000ea4000c1e1500 */
[C---:B------:R-:W-:Y:S02]  /*5280*/  IMAD.WIDE R8, R155.reuse, 0x2, R148 ;  /* 0x000000029b087825 */ /* 0x040fe400078e0294 */
[----:B------:R-:W3:Y:S02]  /*5290*/  LDG.E.U16 R7, desc[UR20][R6.64] ;  /* 0x0000001406077981 */ /* 0x000ee4000c1e1500 */
[C---:B------:R-:W-:Y:S02]  /*52a0*/  IMAD.WIDE R10, R155.reuse, 0x2, R144 ;  /* 0x000000029b0a7825 */ /* 0x040fe400078e0290 */
[----:B------:R-:W4:Y:S02]  /*52b0*/  LDG.E.U16 R9, desc[UR20][R8.64] ;  /* 0x0000001408097981 */ /* 0x000f24000c1e1500 */
[----:B------:R-:W-:-:S02]  /*52c0*/  IMAD.WIDE R12, R155, 0x2, R142 ;  /* 0x000000029b0c7825 */ /* 0x000fc400078e028e */
[----:B------:R-:W5:Y:S02]  /*52d0*/  LDG.E.U16 R11, desc[UR20][R10.64] ;  /* 0x000000140a0b7981 */ /* 0x000f64000c1e1500 */
[C---:B------:R-:W-:Y:S02]  /*52e0*/  IMAD.WIDE R14, R155.reuse, 0x2, R140 ;  /* 0x000000029b0e7825 */ /* 0x040fe400078e028c */
[----:B------:R-:W5:Y:S02]  /*52f0*/  LDG.E.U16 R13, desc[UR20][R12.64] ;  /* 0x000000140c0d7981 */ /* 0x000f64000c1e1500 */
[C---:B------:R-:W-:Y:S02]  /*5300*/  IMAD.WIDE R16, R155.reuse, 0x2, R138 ;  /* 0x000000029b107825 */ /* 0x040fe400078e028a */
[----:B------:R-:W5:Y:S02]  /*5310*/  LDG.E.U16 R15, desc[UR20][R14.64] ;  /* 0x000000140e0f7981 */ /* 0x000f64000c1e1500 */
[----:B------:R-:W-:-:S02]  /*5320*/  IMAD.WIDE R18, R155, 0x2, R136 ;  /* 0x000000029b127825 */ /* 0x000fc400078e0288 */
[----:B------:R-:W5:Y:S04]  /*5330*/  LDG.E.U16 R17, desc[UR20][R16.64] ;  /* 0x0000001410117981 */ /* 0x000f68000c1e1500 */
[----:B------:R-:W5:Y:S01]  /*5340*/  LDG.E.U16 R19, desc[UR20][R18.64] ;  /* 0x0000001412137981 */ /* 0x000f62000c1e1500 */
[----:B------:R-:W-:Y:S02]  /*5350*/  UMOV UR44, 0x1 ;  /* 0x00000001002c7882 */ /* 0x000fe40000000000 */
[----:B------:R-:W-:-:S04]  /*5360*/  @!UP0 UIADD3 UR44, UPT, UPT, -UR44, 0x100000, URZ ;  /* 0x001000002c2c8890 */ /* 0x000fc8000fffe1ff */
[----:B------:R-:W-:Y:S02]  /*5370*/  @!UP0 USHF.L.U32 UR45, UR44, 0xb, URZ ;  /* 0x0000000b2c2d8899 */ /* 0x000fe400080006ff */
[----:B------:R-:W-:Y:S01]  /*5380*/  @!UP0 USHF.L.U32 UR44, UR44, 0x1, URZ ;  /* 0x000000012c2c8899 */ /* 0x000fe200080006ff */
[----:B------:R-:W-:Y:S01]  /*5390*/  VOTEU.ALL UP2, P1 ;  /* 0x0000000000ff7886 */ /* 0x000fe20000840000 */
[----:B--2---:R0:W-:Y:S04]  /*53a0*/  STS.U16 [R2+UR5+0x3000], R5 ;  /* 0x0030000502007988 */ /* 0x0041e80008000405 */
[----:B---3--:R0:W-:Y:S04]  /*53b0*/  STS.U16 [R2+UR5+0x3200], R7 ;  /* 0x0032000702007988 */ /* 0x0081e80008000405 */
[----:B----4-:R0:W-:Y:S04]  /*53c0*/  STS.U16 [R2+UR5+0x3400], R9 ;  /* 0x0034000902007988 */ /* 0x0101e80008000405 */
[----:B-----5:R0:W-:Y:S04]  /*53d0*/  STS.U16 [R2+UR5+0x3600], R11 ;  /* 0x0036000b02007988 */ /* 0x0201e80008000405 */
[----:B------:R0:W-:Y:S04]  /*53e0*/  STS.U16 [R2+UR5+0x3800], R13 ;  /* 0x0038000d02007988 */ /* 0x0001e80008000405 */
[----:B------:R0:W-:Y:S04]  /*53f0*/  STS.U16 [R2+UR5+0x3a00], R15 ;  /* 0x003a000f02007988 */ /* 0x0001e80008000405 */
[----:B------:R0:W-:Y:S04]  /*5400*/  STS.U16 [R2+UR5+0x3c00], R17 ;  /* 0x003c001102007988 */ /* 0x0001e80008000405 */
[----:B------:R0:W-:Y:S01]  /*5410*/  STS.U16 [R2+UR5+0x3e00], R19 ;  /* 0x003e001302007988 */ /* 0x0001e20008000405 */
[----:B------:R1:W-:Y:S06]  /*5420*/  MEMBAR.ALL.CTA ;  /* 0x0000000000007992 */ /* 0x0003ec0000008000 */
[----:B-1----:R-:W-:Y:S04]  /*5430*/  FENCE.VIEW.ASYNC.S ;  /* 0x00000000000073c6 */ /* 0x002fe80000000000 */
[----:B------:R-:W1:Y:S02]  /*5440*/  FENCE.VIEW.ASYNC.S ;  /* 0x00000000000073c6 */ /* 0x000e640000000000 */
[----:B-1----:R0:W1:Y:S02]  /*5450*/  @!UP2 SYNCS.EXCH.64 URZ, [UR5+0x5010], UR44 ;  /* 0x0050102c05ffa5b2 */ /* 0x0020640008000100 */
[----:B-1----:R-:W-:Y:S06]  /*5460*/  BAR.SYNC.DEFER_BLOCKING 0x0 ;  /* 0x0000000000007b1d */ /* 0x002fec0000010000 */
[----:B0-----:R-:W-:Y:S05]  /*5470*/  BRA.U UP1, `(.L_x_13) ;  /* 0x0000000101387547 */ /* 0x001fea000b800000 */
[----:B------:R-:W-:Y:S02]  /*5480*/  UIADD3 UR16, UPT, UPT, UR7, 0xa0, URZ ;  /* 0x000000a007107890 */ /* 0x000fe4000fffe0ff */
[----:B------:R-:W-:Y:S01]  /*5490*/  UIADD3 UR44, UPT, UPT, UR5, 0x5010, URZ ;  /* 0x00005010052c7890 */ /* 0x000fe2000fffe0ff */
[----:B------:R-:W-:Y:S01]  /*54a0*/  UMOV UR46, UR17 ;  /* 0x00000011002e7c82 */ /* 0x000fe20008000000 */
[----:B------:R-:W-:Y:S01]  /*54b0*/  UMOV UR47, 0x40004040 ;  /* 0x40004040002f7882 */ /* 0x000fe20000000000 */
[----:B------:R-:W-:Y:S01]  /*54c0*/  UMOV UR48, 0x0 ;  /* 0x0000000000307882 */ /* 0x000fe20000000000 */
[----:B------:R-:W-:Y:S01]  /*54d0*/  UMOV UR49, 0x8208490 ;  /* 0x0820849000317882 */ /* 0x000fe20000000000 */
[----:B------:R-:W-:Y:S01]  /*54e0*/  UMOV UR45, URZ ;  /* 0x000000ff002d7c82 */ /* 0x000fe20008000000 */
[----:B------:R-:W-:Y:S01]  /*54f0*/  UMOV UR50, 0x0 ;  /* 0x0000000000327882 */ /* 0x000fe20000000000 */
[----:B------:R-:W-:Y:S01]  /*5500*/  UMOV UR51, 0x8208490 ;  /* 0x0820849000337882 */ /* 0x000fe20000000000 */
[----:B------:R0:W-:Y:S01]  /*5510*/  UTCHMMA gdesc[UR46], gdesc[UR30], tmem[UR10], tmem[UR48], idesc[UR49], !UPT ;  /* 0x00ff301e2e0075ea */ /* 0x0001e2000f80000a */
[----:B------:R-:W-:Y:S01]  /*5520*/  UMOV UR44, UR44 ;  /* 0x0000002c002c7c82 */ /* 0x000fe20008000000 */
[----:B------:R0:W-:Y:S01]  /*5530*/  UTCHMMA gdesc[UR28], gdesc[UR30], tmem[UR16], tmem[UR50], idesc[UR51], !UPT ;  /* 0x00ff321e1c0075ea */ /* 0x0001e2000f800010 */
[----:B------:R0:W-:Y:S01]  /*5540*/  UTCBAR [UR44], URZ ;  /* 0x000000ff2c0073e9 */ /* 0x0001e200080000ff */
[----:B------:R-:W-:-:S02]  /*5550*/  NOP ;  /* 0x0000000000007918 */ /* 0x000fc40000000000 */
.L_x_13:
[----:B------:R-:W1:Y:S02]  /*5560*/  SYNCS.PHASECHK.TRANS64.TRYWAIT P2, [UR5+0x5010], RZ ;  /* 0x005010ffff0075a7 */ /* 0x000e640008041105 */
[----:B-1----:R-:W-:Y:S05]  /*5570*/  @!P2 BRA `(.L_x_14) ;  /* 0x000000480030a947 */ /* 0x002fea0003800000 */
.L_x_23:
[----:B------:R-:W-:Y:S06]  /*5580*/  BAR.SYNC.DEFER_BLOCKING 0x0 ;  /* 0x0000000000007b1d */ /* 0x000fec0000010000 */
[----:B------:R-:W1:Y:S01]  /*5590*/  LDTM.x128 R4, tmem[UR11] ;  /* 0x0000000b000479ee */ /* 0x000e6200083c0000 */
[----:B------:R-:W2:Y:S01]  /*55a0*/  @!P1 SYNCS.CCTL.IV [UR5+0x5010] ;  /* 0x00501000ff0099b1 */ /* 0x000ea20008000005 */
[----:B------:R-:W-:Y:S01]  /*55b0*/  NOP ;  /* 0x0000000000007918 */ /* 0x000fe20000000000 */
[----:B-1----:R-:W-:Y:S01]  /*55c0*/  FMUL R135, R4, UR12 ;  /* 0x0000000c04877c20 */ /* 0x002fe20008400000 */
[----:B------:R-:W-:Y:S01]  /*55d0*/  FMUL R174, R5, UR12 ;  /* 0x0000000c05ae7c20 */ /* 0x000fe20008400000 */
[----:B------:R-:W-:Y:S01]  /*55e0*/  FMUL R173, R6, UR12 ;  /* 0x0000000c06ad7c20 */ /* 0x000fe20008400000 */
[----:B------:R-:W-:Y:S01]  /*55f0*/  FMUL R175, R7, UR12 ;  /* 0x0000000c07af7c20 */ /* 0x000fe20008400000 */
        /* <DEDUP_REMOVED lines=187> */
[----:B------:R-:W-:-:S05]  /*61b0*/  FMNMX3 R135, R135, R173, R172, !PT ;  /* 0x000000ad87877276 */ /* 0x000fca00078000ac */
[--C-:B------:R-:W-:Y:S01]  /*61c0*/  FFMA R7, R7, UR12, -R135.reuse ;  /* 0x0000000c07077c23 */ /* 0x100fe20008000887 */
[--C-:B------:R-:W-:Y:S01]  /*61d0*/  FFMA R5, R5, UR12, -R135.reuse ;  /* 0x0000000c05057c23 */ /* 0x100fe20008000887 */
[--C-:B------:R-:W-:Y:S01]  /*61e0*/  FFMA R6, R6, UR12, -R135.reuse ;  /* 0x0000000c06067c23 */ /* 0x100fe20008000887 */
[--C-:B------:R-:W-:Y:S01]  /*61f0*/  FFMA R17, R17, UR12, -R135.reuse ;  /* 0x0000000c11117c23 */ /* 0x100fe20008000887 */
[----:B------:R-:W-:Y:S01]  /*6200*/  FMUL R174, R7, 1.4426950216293334961 ;  /* 0x3fb8aa3b07ae7820 */ /* 0x000fe20000400000 */
[----:B------:R-:W-:Y:S01]  /*6210*/  FMUL R173, R5, 1.4426950216293334961 ;  /* 0x3fb8aa3b05ad7820 */ /* 0x000fe20000400000 */
[--C-:B------:R-:W-:Y:S01]  /*6220*/  FFMA R13, R13, UR12, -R135.reuse ;  /* 0x0000000c0d0d7c23 */ /* 0x100fe20008000887 */
[----:B------:R-:W-:Y:S01]  /*6230*/  FMUL R5, R6, 1.4426950216293334961 ;  /* 0x3fb8aa3b06057820 */ /* 0x000fe20000400000 */
[--C-:B------:R-:W-:Y:S01]  /*6240*/  FFMA R16, R16, UR12, -R135.reuse ;  /* 0x0000000c10107c23 */ /* 0x100fe20008000887 */
[--C-:B------:R-:W-:Y:S01]  /*6250*/  FFMA R6, R8, UR12, -R135.reuse ;  /* 0x0000000c08067c23 */ /* 0x100fe20008000887 */
[----:B------:R-:W-:Y:S01]  /*6260*/  FMUL R175, R17, 1.4426950216293334961 ;  /* 0x3fb8aa3b11af7820 */ /* 0x000fe20000400000 */
        /* <DEDUP_REMOVED lines=8> */
[----:B------:R-:W-:Y:S01]  /*62f0*/  FMUL R7, R10, 1.4426950216293334961 ;  /* 0x3fb8aa3b0a077820 */ /* 0x000fe20000400000 */
[----:B-1----:R-:W-:Y:S01]  /*6300*/  FMUL R174, R13, 1.4426950216293334961 ;  /* 0x3fb8aa3b0dae7820 */ /* 0x002fe20000400000 */
[----:B------:R-:W-:Y:S01]  /*6310*/  FMUL R13, R16, 1.4426950216293334961 ;  /* 0x3fb8aa3b100d7820 */ /* 0x000fe20000400000 */
[--C-:B------:R-:W-:Y:S01]  /*6320*/  FFMA R16, R18, UR12, -R135.reuse ;  /* 0x0000000c12107c23 */ /* 0x100fe20008000887 */
[--C-:B------:R-:W-:Y:S01]  /*6330*/  FFMA R38, R38, UR12, -R135.reuse ;  /* 0x0000000c26267c23 */ /* 0x100fe20008000887 */
[----:B------:R1:W-:Y:S01]  /*6340*/  MUFU.EX2 R18, R175 ;  /* 0x000000af00127308 */ /* 0x0003e20000000800 */
[----:B------:R-:W-:Y:S01]  /*6350*/  FMUL R10, R11, 1.4426950216293334961 ;  /* 0x3fb8aa3b0b0a7820 */ /* 0x000fe20000400000 */
[--C-:B------:R-:W-:Y:S01]  /*6360*/  FFMA R21, R21, UR12, -R135.reuse ;  /* 0x0000000c15157c23 */ /* 0x100fe20008000887 */
[----:B------:R-:W-:Y:S01]  /*6370*/  FMUL R11, R12, 1.4426950216293334961 ;  /* 0x3fb8aa3b0c0b7820 */ /* 0x000fe20000400000 */
[--C-:B------:R-:W-:Y:S01]  /*6380*/  FFMA R12, R14, UR12, -R135.reuse ;  /* 0x0000000c0e0c7c23 */ /* 0x100fe20008000887 */
[----:B------:R-:W-:Y:S01]  /*6390*/  FMUL R29, R29, 1.4426950216293334961 ;  /* 0x3fb8aa3b1d1d7820 */ /* 0x000fe20000400000 */
[--C-:B------:R-:W-:Y:S01]  /*63a0*/  FFMA R30, R30, UR12, -R135.reuse ;  /* 0x0000000c1e1e7c23 */ /* 0x100fe20008000887 */
[----:B------:R-:W-:Y:S01]  /*63b0*/  FMUL R181, R37, 1.4426950216293334961 ;  /* 0x3fb8aa3b25b57820 */ /* 0x000fe20000400000 */
[----:B------:R3:W-:Y:S01]  /*63c0*/  MUFU.EX2 R14, R174 ;  /* 0x000000ae000e7308 */ /* 0x0007e20000000800 */
[----:B-1----:R-:W-:Y:S01]  /*63d0*/  FMUL R175, R25, 1.4426950216293334961 ;  /* 0x3fb8aa3b19af7820 */ /* 0x002fe20000400000 */
[----:B------:R-:W-:Y:S01]  /*63e0*/  FMUL R25, R28, 1.4426950216293334961 ;  /* 0x3fb8aa3b1c197820 */ /* 0x000fe20000400000 */
[--C-:B------:R-:W-:Y:S01]  /*63f0*/  FFMA R28, R40, UR12, -R135.reuse ;  /* 0x0000000c281c7c23 */ /* 0x100fe20008000887 */
[--C-:B------:R-:W-:Y:S01]  /*6400*/  FFMA R20, R20, UR12, -R135.reuse ;  /* 0x0000000c14147c23 */ /* 0x100fe20008000887 */
[----:B------:R-:W-:Y:S01]  /*6410*/  FMUL R37, R38, 1.4426950216293334961 ;  /* 0x3fb8aa3b26257820 */ /* 0x000fe20000400000 */
[--C-:B------:R-:W-:Y:S01]  /*6420*/  FFMA R39, R39, UR12, -R135.reuse ;  /* 0x0000000c27277c23 */ /* 0x100fe20008000887 */
[----:B------:R-:W-:Y:S01]  /*6430*/  FMUL R38, R28, 1.4426950216293334961 ;  /* 0x3fb8aa3b1c267820 */ /* 0x000fe20000400000 */
[--C-:B------:R-:W-:Y:S01]  /*6440*/  FFMA R42, R42, UR12, -R135.reuse ;  /* 0x0000000c2a2a7c23 */ /* 0x100fe20008000887 */
[----:B---3--:R-:W-:Y:S01]  /*6450*/  FMUL R174, R21, 1.4426950216293334961 ;  /* 0x3fb8aa3b15ae7820 */ /* 0x008fe20000400000 */
[--C-:B------:R-:W-:Y:S01]  /*6460*/  FFMA R28, R44, UR12, -R135.reuse ;  /* 0x0000000c2c1c7c23 */ /* 0x100fe20008000887 */
[----:B------:R1:W-:Y:S01]  /*6470*/  MUFU.EX2 R176, R29 ;  /* 0x0000001d00b07308 */ /* 0x0003e20000000800 */
[----:B------:R-:W-:Y:S01]  /*6480*/  FMUL R30, R30, 1.4426950216293334961 ;  /* 0x3fb8aa3b1e1e7820 */ /* 0x000fe20000400000 */
[----:B------:R-:W-:Y:S01]  /*6490*/  FMUL R17, R20, 1.4426950216293334961 ;  /* 0x3fb8aa3b14117820 */ /* 0x000fe20000400000 */
[--C-:B------:R-:W-:Y:S01]  /*64a0*/  FFMA R43, R43, UR12, -R135.reuse ;  /* 0x0000000c2b2b7c23 */ /* 0x100fe20008000887 */
[--C-:B------:R-:W-:Y:S01]  /*64b0*/  FFMA R20, R22, UR12, -R135.reuse ;  /* 0x0000000c16147c23 */ /* 0x100fe20008000887 */
[--C-:B------:R-:W-:Y:S01]  /*64c0*/  FFMA R45, R45, UR12, -R135.reuse ;  /* 0x0000000c2d2d7c23 */ /* 0x100fe20008000887 */
[--C-:B------:R-:W-:Y:S01]  /*64d0*/  FFMA R46, R46, UR12, -R135.reuse ;  /* 0x0000000c2e2e7c23 */ /* 0x100fe20008000887 */
[--C-:B------:R-:W-:Y:S01]  /*64e0*/  FFMA R47, R47, UR12, -R135.reuse ;  /* 0x0000000c2f2f7c23 */ /* 0x100fe20008000887 */
[----:B------:R-:W-:Y:S01]  /*64f0*/  MUFU.EX2 R22, R174 ;  /* 0x000000ae00167308 */ /* 0x000fe20000000800 */
[----:B-1----:R-:W-:Y:S01]  /*6500*/  FMUL R29, R39, 1.4426950216293334961 ;  /* 0x3fb8aa3b271d7820 */ /* 0x002fe20000400000 */
[----:B------:R-:W-:Y:S01]  /*6510*/  FMUL R39, R42, 1.4426950216293334961 ;  /* 0x3fb8aa3b2a277820 */ /* 0x000fe20000400000 */
[----:B------:R-:W-:Y:S01]  /*6520*/  FMUL R42, R28, 1.4426950216293334961 ;  /* 0x3fb8aa3b1c2a7820 */ /* 0x000fe20000400000 */
[--C-:B------:R-:W-:Y:S01]  /*6530*/  FFMA R28, R48, UR12, -R135.reuse ;  /* 0x0000000c301c7c23 */ /* 0x100fe20008000887 */
        /* <DEDUP_REMOVED lines=11> */
[----:B------:R3:W-:Y:S01]  /*65f0*/  MUFU.EX2 R40, R29 ;  /* 0x0000001d00287308 */ /* 0x0007e20000000800 */
[----:B-1----:R-:W-:Y:S01]  /*6600*/  FMUL R30, R43, 1.4426950216293334961 ;  /* 0x3fb8aa3b2b1e7820 */ /* 0x002fe20000400000 */
[----:B------:R-:W-:Y:S01]  /*6610*/  FMUL R43, R45, 1.4426950216293334961 ;  /* 0x3fb8aa3b2d2b7820 */ /* 0x000fe20000400000 */
[----:B------:R-:W-:Y:S01]  /*6620*/  FMUL R45, R46, 1.4426950216293334961 ;  /* 0x3fb8aa3b2e2d7820 */ /* 0x000fe20000400000 */
[----:B------:R-:W-:Y:S01]  /*6630*/  FMUL R46, R28, 1.4426950216293334961 ;  /* 0x3fb8aa3b1c2e7820 */ /* 0x000fe20000400000 */
[--C-:B------:R-:W-:Y:S01]  /*6640*/  FFMA R28, R52, UR12, -R135.reuse ;  /* 0x0000000c341c7c23 */ /* 0x100fe20008000887 */
[--C-:B------:R-:W-:Y:S01]  /*6650*/  FFMA R24, R24, UR12, -R135.reuse ;  /* 0x0000000c18187c23 */ /* 0x100fe20008000887 */
[--C-:B------:R-:W-:Y:S01]  /*6660*/  FFMA R4, R4, UR12, -R135.reuse ;  /* 0x0000000c04047c23 */ /* 0x100fe20008000887 */
[----:B------:R1:W-:Y:S01]  /*6670*/  MUFU.EX2 R44, R30 ;  /* 0x0000001e002c7308 */ /* 0x0003e20000000800 */
[----:B------:R-:W-:Y:S01]  /*6680*/  FMUL R28, R28, 1.4426950216293334961 ;  /* 0x3fb8aa3b1c1c7820 */ /* 0x000fe20000400000 */
[----:B---3--:R-:W-:Y:S01]  /*6690*/  FMUL R29, R47, 1.4426950216293334961 ;  /* 0x3fb8aa3b2f1d7820 */ /* 0x008fe20000400000 */
[----:B------:R-:W-:Y:S01]  /*66a0*/  FMUL R47, R50, 1.4426950216293334961 ;  /* 0x3fb8aa3b322f7820 */ /* 0x000fe20000400000 */
[----:B------:R-:W-:Y:S01]  /*66b0*/  FMUL R21, R23, 1.4426950216293334961 ;  /* 0x3fb8aa3b17157820 */ /* 0x000fe20000400000 */
[----:B------:R-:W-:Y:S01]  /*66c0*/  FMUL R31, R31, 1.4426950216293334961 ;  /* 0x3fb8aa3b1f1f7820 */ /* 0x000fe20000400000 */
[----:B------:R-:W-:Y:S01]  /*66d0*/  FMUL R23, R24, 1.4426950216293334961 ;  /* 0x3fb8aa3b18177820 */ /* 0x000fe20000400000 */
[--C-:B------:R-:W-:Y:S01]  /*66e0*/  FFMA R32, R32, UR12, -R135.reuse ;  /* 0x0000000c20207c23 */ /* 0x100fe20008000887 */
[----:B------:R3:W-:Y:S01]  /*66f0*/  MUFU.EX2 R50, R28 ;  /* 0x0000001c00327308 */ /* 0x0007e20000000800 */
[----:B-1----:R-:W-:Y:S01]  /*6700*/  FMUL R30, R51, 1.4426950216293334961 ;  /* 0x3fb8aa3b331e7820 */ /* 0x002fe20000400000 */
[----:B------:R-:W-:Y:S01]  /*6710*/  FMUL R51, R54, 1.4426950216293334961 ;  /* 0x3fb8aa3b36337820 */ /* 0x000fe20000400000 */
[----:B------:R-:W-:Y:S01]  /*6720*/  FMUL R54, R55, 1.4426950216293334961 ;  /* 0x3fb8aa3b37367820 */ /* 0x000fe20000400000 */
[----:B------:R-:W-:Y:S01]  /*6730*/  FMUL R55, R56, 1.4426950216293334961 ;  /* 0x3fb8aa3b38377820 */ /* 0x000fe20000400000 */
[--C-:B------:R-:W-:Y:S01]  /*6740*/  FFMA R24, R26, UR12, -R135.reuse ;  /* 0x0000000c1a187c23 */ /* 0x100fe20008000887 */
[----:B------:R-:W-:Y:S01]  /*6750*/  FMUL R4, R4, 1.4426950216293334961 ;  /* 0x3fb8aa3b04047820 */ /* 0x000fe20000400000 */
[----:B------:R-:W-:Y:S01]  /*6760*/  FMUL R32, R32, 1.4426950216293334961 ;  /* 0x3fb8aa3b20207820 */ /* 0x000fe20000400000 */
[----:B------:R1:W-:Y:S01]  /*6770*/  MUFU.EX2 R48, R29 ;  /* 0x0000001d00307308 */ /* 0x0003e20000000800 */
[--C-:B---3--:R-:W-:Y:S01]  /*6780*/  FFMA R28, R58, UR12, -R135.reuse ;  /* 0x0000000c3a1c7c23 */ /* 0x108fe20008000887 */
[----:B------:R-:W-:Y:S01]  /*6790*/  FMUL R6, R6, 1.4426950216293334961 ;  /* 0x3fb8aa3b06067820 */ /* 0x000fe20000400000 */
[--C-:B------:R-:W-:Y:S01]  /*67a0*/  FFMA R9, R9, UR12, -R135.reuse ;  /* 0x0000000c09097c23 */ /* 0x100fe20008000887 */
[----:B------:R-:W-:Y:S01]  /*67b0*/  FMUL R12, R12, 1.4426950216293334961 ;  /* 0x3fb8aa3b0c0c7820 */ /* 0x000fe20000400000 */
[----:B------:R-:W-:Y:S01]  /*67c0*/  FMUL R56, R28, 1.4426950216293334961 ;  /* 0x3fb8aa3b1c387820 */ /* 0x000fe20000400000 */
[--C-:B------:R-:W-:Y:S01]  /*67d0*/  FFMA R28, R62, UR12, -R135.reuse ;  /* 0x0000000c3e1c7c23 */ /* 0x100fe20008000887 */
[----:B------:R-:W-:Y:S01]  /*67e0*/  FMUL R9, R9, 1.4426950216293334961 ;  /* 0x3fb8aa3b09097820 */ /* 0x000fe20000400000 */
[----:B------:R3:W-:Y:S01]  /*67f0*/  MUFU.EX2 R52, R30 ;  /* 0x0000001e00347308 */ /* 0x0007e20000000800 */
[----:B-1----:R-:W-:Y:S01]  /*6800*/  FMUL R29, R57, 1.4426950216293334961 ;  /* 0x3fb8aa3b391d7820 */ /* 0x002fe20000400000 */
[----:B------:R-:W-:Y:S01]  /*6810*/  FMUL R28, R28, 1.4426950216293334961 ;  /* 0x3fb8aa3b1c1c7820 */ /* 0x000fe20000400000 */
[----:B------:R-:W-:Y:S01]  /*6820*/  FMUL R57, R60, 1.4426950216293334961 ;  /* 0x3fb8aa3b3c397820 */ /* 0x000fe20000400000 */
[--C-:B------:R-:W-:Y:S01]  /*6830*/  FFMA R15, R15, UR12, -R135.reuse ;  /* 0x0000000c0f0f7c23 */ /* 0x100fe20008000887 */
[--C-:B------:R-:W-:Y:S01]  /*6840*/  FFMA R33, R33, UR12, -R135.reuse ;  /* 0x0000000c21217c23 */ /* 0x100fe20008000887 */
[----:B------:R-:W-:Y:S01]  /*6850*/  FMUL R16, R16, 1.4426950216293334961 ;  /* 0x3fb8aa3b10107820 */ /* 0x000fe20000400000 */
[--C-:B------:R-:W-:Y:S01]  /*6860*/  FFMA R19, R19, UR12, -R135.reuse ;  /* 0x0000000c13137c23 */ /* 0x100fe20008000887 */
[----:B------:R1:W-:Y:S01]  /*6870*/  MUFU.EX2 R60, R28 ;  /* 0x0000001c003c7308 */ /* 0x0003e20000000800 */
[----:B---3--:R-:W-:Y:S01]  /*6880*/  FMUL R30, R61, 1.4426950216293334961 ;  /* 0x3fb8aa3b3d1e7820 */ /* 0x008fe20000400000 */
[----:B------:R-:W-:Y:S01]  /*6890*/  FMUL R15, R15, 1.4426950216293334961 ;  /* 0x3fb8aa3b0f0f7820 */ /* 0x000fe20000400000 */
[----:B------:R-:W-:Y:S01]  /*68a0*/  FMUL R33, R33, 1.4426950216293334961 ;  /* 0x3fb8aa3b21217820 */ /* 0x000fe20000400000 */
[----:B------:R-:W-:Y:S01]  /*68b0*/  FMUL R19, R19, 1.4426950216293334961 ;  /* 0x3fb8aa3b13137820 */ /* 0x000fe20000400000 */
[----:B------:R-:W-:Y:S01]  /*68c0*/  FMUL R20, R20, 1.4426950216293334961 ;  /* 0x3fb8aa3b14147820 */ /* 0x000fe20000400000 */
[----:B------:R-:W-:Y:S01]  /*68d0*/  FMUL R24, R24, 1.4426950216293334961 ;  /* 0x3fb8aa3b18187820 */ /* 0x000fe20000400000 */
[--C-:B------:R-:W-:Y:S01]  /*68e0*/  FFMA R27, R27, UR12, -R135.reuse ;  /* 0x0000000c1b1b7c23 */ /* 0x100fe20008000887 */
[----:B------:R3:W-:Y:S01]  /*68f0*/  MUFU.EX2 R58, R29 ;  /* 0x0000001d003a7308 */ /* 0x0007e20000000800 */
[--C-:B-1----:R-:W-:Y:S01]  /*6900*/  FFMA R28, R72, UR12, -R135.reuse ;  /* 0x0000000c481c7c23 */ /* 0x102fe20008000887 */
[--C-:B------:R-:W-:Y:S01]  /*6910*/  FFMA R34, R34, UR12, -R135.reuse ;  /* 0x0000000c22227c23 */ /* 0x100fe20008000887 */
[----:B------:R-:W-:Y:S01]  /*6920*/  FMUL R27, R27, 1.4426950216293334961 ;  /* 0x3fb8aa3b1b1b7820 */ /* 0x000fe20000400000 */
[--C-:B------:R-:W-:Y:S01]  /*6930*/  FFMA R64, R64, UR12, -R135.reuse ;  /* 0x0000000c40407c23 */ /* 0x100fe20008000887 */
[--C-:B------:R-:W-:Y:S01]  /*6940*/  FFMA R65, R65, UR12, -R135.reuse ;  /* 0x0000000c41417c23 */ /* 0x100fe20008000887 */
[----:B------:R-:W-:Y:S01]  /*6950*/  FMUL R34, R34, 1.4426950216293334961 ;  /* 0x3fb8aa3b22227820 */ /* 0x000fe20000400000 */
[--C-:B------:R-:W-:Y:S01]  /*6960*/  FFMA R66, R66, UR12, -R135.reuse ;  /* 0x0000000c42427c23 */ /* 0x100fe20008000887 */
[----:B------:R1:W-:Y:S01]  /*6970*/  MUFU.EX2 R62, R30 ;  /* 0x0000001e003e7308 */ /* 0x0003e20000000800 */
[----:B---3--:R-:W-:Y:S01]  /*6980*/  FMUL R29, R28, 1.4426950216293334961 ;  /* 0x3fb8aa3b1c1d7820 */ /* 0x008fe20000400000 */
[--C-:B------:R-:W-:Y:S01]  /*6990*/  FFMA R28, R73, UR12, -R135.reuse ;  /* 0x0000000c491c7c23 */ /* 0x100fe20008000887 */
[--C-:B------:R-:W-:Y:S01]  /*69a0*/  FFMA R67, R67, UR12, -R135.reuse ;  /* 0x0000000c43437c23 */ /* 0x100fe20008000887 */
[--C-:B------:R-:W-:Y:S01]  /*69b0*/  FFMA R69, R69, UR12, -R135.reuse ;  /* 0x0000000c45457c23 */ /* 0x100fe20008000887 */
[--C-:B------:R-:W-:Y:S01]  /*69c0*/  FFMA R36, R36, UR12, -R135.reuse ;  /* 0x0000000c24247c23 */ /* 0x100fe20008000887 */
[--C-:B------:R-:W-:Y:S01]  /*69d0*/  FFMA R41, R41, UR12, -R135.reuse ;  /* 0x0000000c29297c23 */ /* 0x100fe20008000887 */
[--C-:B------:R-:W-:Y:S01]  /*69e0*/  FFMA R49, R49, UR12, -R135.reuse ;  /* 0x0000000c31317c23 */ /* 0x100fe20008000887 */
[----:B------:R-:W-:Y:S01]  /*69f0*/  MUFU.EX2 R26, R175 ;  /* 0x000000af001a7308 */ /* 0x000fe20000000800 */
[----:B-1----:R-:W-:Y:S01]  /*6a00*/  FMUL R30, R28, 1.4426950216293334961 ;  /* 0x3fb8aa3b1c1e7820 */ /* 0x002fe20000400000 */
[--C-:B------:R-:W-:Y:S01]  /*6a10*/  FFMA R28, R74, UR12, -R135.reuse ;  /* 0x0000000c4a1c7c23 */ /* 0x100fe20008000887 */
[--C-:B------:R-:W-:Y:S01]  /*6a20*/  FFMA R53, R53, UR12, -R135.reuse ;  /* 0x0000000c35357c23 */ /* 0x100fe20008000887 */
[--C-:B------:R-:W-:Y:S01]  /*6a30*/  FFMA R59, R59, UR12, -R135.reuse ;  /* 0x0000000c3b3b7c23 */ /* 0x100fe20008000887 */
[--C-:B------:R-:W-:Y:S01]  /*6a40*/  FFMA R63, R63, UR12, -R135.reuse ;  /* 0x0000000c3f3f7c23 */ /* 0x100fe20008000887 */
[----:B------:R-:W-:Y:S01]  /*6a50*/  FMUL R61, R64, 1.4426950216293334961 ;  /* 0x3fb8aa3b403d7820 */ /* 0x000fe20000400000 */
[--C-:B------:R-:W-:Y:S01]  /*6a60*/  FFMA R68, R68, UR12, -R135.reuse ;  /* 0x0000000c44447c23 */ /* 0x100fe20008000887 */
[----:B------:R1:W-:Y:S01]  /*6a70*/  MUFU.EX2 R175, R31 ;  /* 0x0000001f00af7308 */ /* 0x0003e20000000800 */
[--C-:B------:R-:W-:Y:S01]  /*6a80*/  FFMA R70, R70, UR12, -R135.reuse ;  /* 0x0000000c46467c23 */ /* 0x100fe20008000887 */
[--C-:B------:R-:W-:Y:S01]  /*6a90*/  FFMA R92, R92, UR12, -R135.reuse ;  /* 0x0000000c5c5c7c23 */ /* 0x100fe20008000887 */
[----:B------:R-:W-:Y:S01]  /*6aa0*/  FMUL R64, R65, 1.4426950216293334961 ;  /* 0x3fb8aa3b41407820 */ /* 0x000fe20000400000 */
[--C-:B------:R-:W-:Y:S01]  /*6ab0*/  FFMA R35, R35, UR12, -R135.reuse ;  /* 0x0000000c23237c23 */ /* 0x100fe20008000887 */
[----:B------:R-:W-:Y:S01]  /*6ac0*/  FMUL R65, R66, 1.4426950216293334961 ;  /* 0x3fb8aa3b42417820 */ /* 0x000fe20000400000 */
        /* <DEDUP_REMOVED lines=9> */
[----:B------:R-:W-:Y:S01]  /*6b60*/  FMUL R184, R69, 1.4426950216293334961 ;  /* 0x3fb8aa3b45b87820 */ /* 0x000fe20000400000 */
[----:B------:R-:W1:Y:S01]  /*6b70*/  MUFU.EX2 R173, R173 ;  /* 0x000000ad00ad7308 */ /* 0x000e620000000800 */
[----:B------:R-:W-:Y:S01]  /*6b80*/  FMUL R36, R36, 1.4426950216293334961 ;  /* 0x3fb8aa3b24247820 */ /* 0x000fe20000400000 */
[----:B------:R-:W-:Y:S01]  /*6b90*/  FMUL R41, R41, 1.4426950216293334961 ;  /* 0x3fb8aa3b29297820 */ /* 0x000fe20000400000 */
[----:B------:R-:W-:Y:S01]  /*6ba0*/  FMUL R49, R49, 1.4426950216293334961 ;  /* 0x3fb8aa3b31317820 */ /* 0x000fe20000400000 */
[----:B------:R-:W-:Y:S01]  /*6bb0*/  FMUL R53, R53, 1.4426950216293334961 ;  /* 0x3fb8aa3b35357820 */ /* 0x000fe20000400000 */
[----:B------:R-:W-:Y:S01]  /*6bc0*/  FMUL R59, R59, 1.4426950216293334961 ;  /* 0x3fb8aa3b3b3b7820 */ /* 0x000fe20000400000 */
[----:B------:R-:W-:Y:S01]  /*6bd0*/  FMUL R63, R63, 1.4426950216293334961 ;  /* 0x3fb8aa3b3f3f7820 */ /* 0x000fe20000400000 */
[----:B------:R-:W-:Y:S01]  /*6be0*/  FMUL R67, R68, 1.4426950216293334961 ;  /* 0x3fb8aa3b44437820 */ /* 0x000fe20000400000 */
[----:B------:R3:W-:Y:S01]  /*6bf0*/  MUFU.EX2 R177, R32 ;  /* 0x0000002000b17308 */ /* 0x0007e20000000800 */
[----:B------:R-:W-:Y:S01]  /*6c00*/  FMUL R69, R70, 1.4426950216293334961 ;  /* 0x3fb8aa3b46457820 */ /* 0x000fe20000400000 */
[----:B------:R-:W-:Y:S01]  /*6c10*/  FMUL R92, R92, 1.4426950216293334961 ;  /* 0x3fb8aa3b5c5c7820 */ /* 0x000fe20000400000 */
[----:B------:R-:W-:Y:S01]  /*6c20*/  FMUL R35, R35, 1.4426950216293334961 ;  /* 0x3fb8aa3b23237820 */ /* 0x000fe20000400000 */
[----:B------:R-:W-:Y:S01]  /*6c30*/  FMUL R71, R71, 1.4426950216293334961 ;  /* 0x3fb8aa3b47477820 */ /* 0x000fe20000400000 */
[----:B------:R-:W-:Y:S01]  /*6c40*/  FMUL R77, R77, 1.4426950216293334961 ;  /* 0x3fb8aa3b4d4d7820 */ /* 0x000fe20000400000 */
[----:B------:R-:W-:Y:S01]  /*6c50*/  FMUL R80, R80, 1.4426950216293334961 ;  /* 0x3fb8aa3b50507820 */ /* 0x000fe20000400000 */
[----:B------:R-:W-:Y:S01]  /*6c60*/  FMUL R86, R86, 1.4426950216293334961 ;  /* 0x3fb8aa3b56567820 */ /* 0x000fe20000400000 */
[----:B------:R-:W4:Y:S01]  /*6c70*/  MUFU.EX2 R5, R5 ;  /* 0x0000000500057308 */ /* 0x000f220000000800 */
[----:B---3--:R-:W-:Y:S01]  /*6c80*/  FMUL R32, R28, 1.4426950216293334961 ;  /* 0x3fb8aa3b1c207820 */ /* 0x008fe20000400000 */
[--C-:B------:R-:W-:Y:S01]  /*6c90*/  FFMA R28, R76, UR12, -R135.reuse ;  /* 0x0000000c4c1c7c23 */ /* 0x100fe20008000887 */
[----:B------:R-:W-:Y:S01]  /*6ca0*/  FMUL R91, R91, 1.4426950216293334961 ;  /* 0x3fb8aa3b5b5b7820 */ /* 0x000fe20000400000 */
[----:B------:R-:W-:-:S02]  /*6cb0*/  FFMA R93, R93, UR12, -R135 ;  /* 0x0000000c5d5d7c23 */ /* 0x000fc40008000887 */
[----:B------:R-:W-:Y:S01]  /*6cc0*/  FMUL R183, R28, 1.4426950216293334961 ;  /* 0x3fb8aa3b1cb77820 */ /* 0x000fe20000400000 */
[--C-:B------:R-:W-:Y:S01]  /*6cd0*/  FFMA R28, R78, UR12, -R135.reuse ;  /* 0x0000000c4e1c7c23 */ /* 0x100fe20008000887 */
[----:B------:R3:W-:Y:S08]  /*6ce0*/  MUFU.EX2 R73, R29 ;  /* 0x0000001d00497308 */ /* 0x0007f00000000800 */
[----:B------:R-:W5:Y:S01]  /*6cf0*/  MUFU.EX2 R6, R6 ;  /* 0x0000000600067308 */ /* 0x000f620000000800 */
[----:B---3--:R-:W-:Y:S01]  /*6d00*/  FMUL R29, R28, 1.4426950216293334961 ;  /* 0x3fb8aa3b1c1d7820 */ /* 0x008fe20000400000 */
[----:B------:R-:W-:-:S04]  /*6d10*/  FFMA R28, R79, UR12, -R135 ;  /* 0x0000000c4f1c7c23 */ /* 0x000fc80008000887 */
[----:B------:R-:W-:Y:S01]  /*6d20*/  FMUL R186, R28, 1.4426950216293334961 ;  /* 0x3fb8aa3b1cba7820 */ /* 0x000fe20000400000 */
[----:B-1----:R-:W-:Y:S01]  /*6d30*/  FADD R28, R4, R173 ;  /* 0x000000ad041c7221 */ /* 0x002fe20000000000 */
[----:B------:R-:W1:Y:S08]  /*6d40*/  MUFU.EX2 R9, R9 ;  /* 0x0000000900097308 */ /* 0x000e700000000800 */
[----:B------:R-:W3:Y:S08]  /*6d50*/  MUFU.EX2 R7, R7 ;  /* 0x0000000700077308 */ /* 0x000ef00000000800 */
[----:B------:R4:W-:Y:S08]  /*6d60*/  MUFU.EX2 R75, R31 ;  /* 0x0000001f004b7308 */ /* 0x0009f00000000800 */
[----:B------:R-:W0:Y:S01]  /*6d70*/  MUFU.EX2 R10, R10 ;  /* 0x0000000a000a7308 */ /* 0x000e220000000800 */
[----:B----4-:R-:W-:Y:S01]  /*6d80*/  FADD R31, R5, R28 ;  /* 0x0000001c051f7221 */ /* 0x010fe20000000000 */
[----:B------:R-:W-:-:S03]  /*6d90*/  FFMA R28, R81, UR12, -R135 ;  /* 0x0000000c511c7c23 */ /* 0x000fc60008000887 */
[----:B------:R-:W-:-:S03]  /*6da0*/  FADD R31, R8, R31 ;  /* 0x0000001f081f7221 */ /* 0x000fc60000000000 */
[----:B------:R-:W4:Y:S08]  /*6db0*/  MUFU.EX2 R11, R11 ;  /* 0x0000000b000b7308 */ /* 0x000f300000000800 */
[----:B------:R5:W-:Y:S08]  /*6dc0*/  MUFU.EX2 R74, R30 ;  /* 0x0000001e004a7308 */ /* 0x000bf00000000800 */
[----:B------:R-:W0:Y:S01]  /*6dd0*/  MUFU.EX2 R12, R12 ;  /* 0x0000000c000c7308 */ /* 0x000e220000000800 */
[----:B-----5:R-:W-:-:S04]  /*6de0*/  FADD R30, R6, R31 ;  /* 0x0000001f061e7221 */ /* 0x020fc80000000000 */
[----:B-1----:R-:W-:-:S03]  /*6df0*/  FADD R30, R9, R30 ;  /* 0x0000001e091e7221 */ /* 0x002fc60000000000 */
[----:B------:R-:W1:Y:S01]  /*6e00*/  MUFU.EX2 R15, R15 ;  /* 0x0000000f000f7308 */ /* 0x000e620000000800 */
[----:B---3--:R-:W-:-:S07]  /*6e10*/  FADD R31, R7, R30 ;  /* 0x0000001e071f7221 */ /* 0x008fce0000000000 */
[----:B------:R0:W-:Y:S08]  /*6e20*/  MUFU.EX2 R76, R32 ;  /* 0x00000020004c7308 */ /* 0x0001f00000000800 */
[----:B------:R-:W3:Y:S01]  /*6e30*/  MUFU.EX2 R13, R13 ;  /* 0x0000000d000d7308 */ /* 0x000ee20000000800 */
[----:B0-----:R-:W-:-:S07]  /*6e40*/  FADD R32, R10, R31 ;  /* 0x0000001f0a207221 */ /* 0x001fce0000000000 */
[----:B------:R4:W-:Y:S08]  /*6e50*/  MUFU.EX2 R180, R33 ;  /* 0x0000002100b47308 */ /* 0x0009f00000000800 */
[----:B------:R0:W-:Y:S01]  /*6e60*/  MUFU.EX2 R79, R29 ;  /* 0x0000001d004f7308 */ /* 0x0001e20000000800 */
[----:B----4-:R-:W-:-:S04]  /*6e70*/  FADD R33, R11, R32 ;  /* 0x000000200b217221 */ /* 0x010fc80000000000 */
[----:B------:R-:W-:-:S03]  /*6e80*/  FADD R33, R14, R33 ;  /* 0x000000210e217221 */ /* 0x000fc60000000000 */
[----:B------:R-:W4:Y:S01]  /*6e90*/  MUFU.EX2 R16, R16 ;  /* 0x0000001000107308 */ /* 0x000f220000000800 */
[----:B0-----:R-:W-:Y:S01]  /*6ea0*/  FMUL R29, R28, 1.4426950216293334961 ;  /* 0x3fb8aa3b1c1d7820 */ /* 0x001fe20000400000 */
[----:B------:R-:W-:Y:S01]  /*6eb0*/  FFMA R28, R82, UR12, -R135 ;  /* 0x0000000c521c7c23 */ /* 0x000fe20008000887 */
[----:B------:R-:W-:-:S03]  /*6ec0*/  FADD R32, R12, R33 ;  /* 0x000000210c207221 */ /* 0x000fc60000000000 */
[----:B------:R-:W-:Y:S01]  /*6ed0*/  FMUL R30, R28, 1.4426950216293334961 ;  /* 0x3fb8aa3b1c1e7820 */ /* 0x000fe20000400000 */
[--C-:B------:R-:W-:Y:S01]  /*6ee0*/  FFMA R28, R83, UR12, -R135.reuse ;  /* 0x0000000c531c7c23 */ /* 0x100fe20008000887 */
[----:B------:R-:W0:Y:S01]  /*6ef0*/  MUFU.EX2 R19, R19 ;  /* 0x0000001300137308 */ /* 0x000e220000000800 */
[----:B-1----:R-:W-:Y:S02]  /*6f00*/  FADD R32, R15, R32 ;  /* 0x000000200f207221 */ /* 0x002fe40000000000 */
[----:B------:R-:W-:Y:S01]  /*6f10*/  FMUL R31, R28, 1.4426950216293334961 ;  /* 0x3fb8aa3b1c1f7820 */ /* 0x000fe20000400000 */
[----:B------:R-:W-:Y:S01]  /*6f20*/  FFMA R28, R84, UR12, -R135 ;  /* 0x0000000c541c7c23 */ /* 0x000fe20008000887 */
[----:B---3--:R-:W-:-:S03]  /*6f30*/  FADD R33, R13, R32 ;  /* 0x000000200d217221 */ /* 0x008fc60000000000 */
[----:B------:R-:W1:Y:S01]  /*6f40*/  MUFU.EX2 R17, R17 ;  /* 0x0000001100117308 */ /* 0x000e620000000800 */
[----:B------:R-:W-:-:S07]  /*6f50*/  FADD R33, R18, R33 ;  /* 0x0000002112217221 */ /* 0x000fce0000000000 */
[----:B------:R3:W-:Y:S08]  /*6f60*/  MUFU.EX2 R82, R29 ;  /* 0x0000001d00527308 */ /* 0x0007f00000000800 */
[----:B------:R-:W5:Y:S01]  /*6f70*/  MUFU.EX2 R20, R20 ;  /* 0x0000001400147308 */ /* 0x000f620000000800 */
[----:B---3--:R-:W-:Y:S01]  /*6f80*/  FMUL R29, R28, 1.4426950216293334961 ;  /* 0x3fb8aa3b1c1d7820 */ /* 0x008fe20000400000 */
[----:B------:R-:W-:-:S04]  /*6f90*/  FFMA R28, R85, UR12, -R135 ;  /* 0x0000000c551c7c23 */ /* 0x000fc80008000887 */
[----:B------:R-:W-:Y:S01]  /*6fa0*/  FMUL R188, R28, 1.4426950216293334961 ;  /* 0x3fb8aa3b1cbc7820 */ /* 0x000fe20000400000 */
[----:B----4-:R-:W-:Y:S01]  /*6fb0*/  FADD R28, R16, R33 ;  /* 0x00000021101c7221 */ /* 0x010fe20000000000 */
[----:B------:R-:W3:Y:S08]  /*6fc0*/  MUFU.EX2 R21, R21 ;  /* 0x0000001500157308 */ /* 0x000ef00000000800 */
[----:B------:R0:W-:Y:S08]  /*6fd0*/  MUFU.EX2 R83, R30 ;  /* 0x0000001e00537308 */ /* 0x0001f00000000800 */
[----:B------:R-:W4:Y:S01]  /*6fe0*/  MUFU.EX2 R23, R23 ;  /* 0x0000001700177308 */ /* 0x000f220000000800 */
[----:B0-----:R-:W-:Y:S01]  /*6ff0*/  FADD R30, R19, R28 ;  /* 0x0000001c131e7221 */ /* 0x001fe20000000000 */
[----:B------:R-:W-:-:S06]  /*7000*/  FFMA R28, R87, UR12, -R135 ;  /* 0x0000000c571c7c23 */ /* 0x000fcc0008000887 */
[----:B------:R1:W-:Y:S08]  /*7010*/  MUFU.EX2 R84, R31 ;  /* 0x0000001f00547308 */ /* 0x0003f00000000800 */
[----:B------:R-:W0:Y:S01]  /*7020*/  MUFU.EX2 R24, R24 ;  /* 0x0000001800187308 */ /* 0x000e220000000800 */
[----:B-1----:R-:W-:-:S04]  /*7030*/  FADD R31, R17, R30 ;  /* 0x0000001e111f7221 */ /* 0x002fc80000000000 */
[----:B------:R-:W-:-:S03]  /*7040*/  FADD R31, R22, R31 ;  /* 0x0000001f161f7221 */ /* 0x000fc60000000000 */
[----:B------:R1:W-:Y:S01]  /*7050*/  MUFU.EX2 R178, R34 ;  /* 0x0000002200b27308 */ /* 0x0003e20000000800 */
[----:B-----5:R-:W-:-:S04]  /*7060*/  FADD R32, R20, R31 ;  /* 0x0000001f14207221 */ /* 0x020fc80000000000 */
[----:B---3--:R-:W-:-:S03]  /*7070*/  FADD R32, R21, R32 ;  /* 0x0000002015207221 */ /* 0x008fc60000000000 */
[----:B------:R-:W3:Y:S01]  /*7080*/  MUFU.EX2 R27, R27 ;  /* 0x0000001b001b7308 */ /* 0x000ee20000000800 */
[----:B-1----:R-:W-:Y:S01]  /*7090*/  SHF.L.U32 R34, R182, 0x1f, RZ ;  /* 0x0000001fb6227819 */ /* 0x002fe200000006ff */
[----:B----4-:R-:W-:-:S03]  /*70a0*/  FADD R33, R23, R32 ;  /* 0x0000002017217221 */ /* 0x010fc60000000000 */
[----:B--2---:R-:W1:Y:S01]  /*70b0*/  SYNCS.PHASECHK.TRANS64.TRYWAIT P2, [UR8], R34 ;  /* 0x00000022ff0075a7 */ /* 0x004e620008041108 */
[----:B------:R-:W-:Y:S02]  /*70c0*/  FADD R33, R26, R33 ;  /* 0x000000211a217221 */ /* 0x000fe40000000000 */
[----:B------:R-:W2:Y:S02]  /*70d0*/  MUFU.EX2 R25, R25 ;  /* 0x0000001900197308 */ /* 0x000ea40000000800 */
[----:B0-----:R-:W-:-:S06]  /*70e0*/  FADD R32, R24, R33 ;  /* 0x0000002118207221 */ /* 0x001fcc0000000000 */
[----:B------:R0:W4:Y:S01]  /*70f0*/  MUFU.EX2 R85, R29 ;  /* 0x0000001d00557308 */ /* 0x0001220000000800 */
[----:B---3--:R-:W-:-:S07]  /*7100*/  FADD R32, R27, R32 ;  /* 0x000000201b207221 */ /* 0x008fce0000000000 */
[----:B------:R-:W3:Y:S01]  /*7110*/  MUFU.EX2 R179, R35 ;  /* 0x0000002300b37308 */ /* 0x000ee20000000800 */
[----:B0-----:R-:W-:Y:S01]  /*7120*/  FMUL R29, R28, 1.4426950216293334961 ;  /* 0x3fb8aa3b1c1d7820 */ /* 0x001fe20000400000 */
[----:B------:R-:W-:-:S04]  /*7130*/  FFMA R28, R88, UR12, -R135 ;  /* 0x0000000c581c7c23 */ /* 0x000fc80008000887 */
[----:B------:R-:W-:Y:S01]  /*7140*/  FMUL R30, R28, 1.4426950216293334961 ;  /* 0x3fb8aa3b1c1e7820 */ /* 0x000fe20000400000 */
[--C-:B------:R-:W-:Y:S01]  /*7150*/  FFMA R28, R89, UR12, -R135.reuse ;  /* 0x0000000c591c7c23 */ /* 0x100fe20008000887 */
[----:B------:R2:W0:Y:S03]  /*7160*/  MUFU.EX2 R88, R29 ;  /* 0x0000001d00587308 */ /* 0x0004260000000800 */
[----:B------:R-:W-:Y:S01]  /*7170*/  FMUL R31, R28, 1.4426950216293334961 ;  /* 0x3fb8aa3b1c1f7820 */ /* 0x000fe20000400000 */
[----:B------:R-:W-:-:S04]  /*7180*/  FFMA R28, R90, UR12, -R135 ;  /* 0x0000000c5a1c7c23 */ /* 0x000fc80008000887 */
[----:B------:R5:W0:Y:S01]  /*7190*/  MUFU.EX2 R89, R30 ;  /* 0x0000001e00597308 */ /* 0x000a220000000800 */
[----:B--2---:R-:W-:Y:S01]  /*71a0*/  FADD R29, R25, R32 ;  /* 0x00000020191d7221 */ /* 0x004fe20000000000 */
[----:B------:R-:W-:-:S03]  /*71b0*/  FMUL R28, R28, 1.4426950216293334961 ;  /* 0x3fb8aa3b1c1c7820 */ /* 0x000fc60000400000 */
[----:B------:R-:W-:-:S03]  /*71c0*/  FADD R29, R176, R29 ;  /* 0x0000001db01d7221 */ /* 0x000fc60000000000 */
[----:B------:R-:W2:Y:S01]  /*71d0*/  MUFU.EX2 R36, R36 ;  /* 0x0000002400247308 */ /* 0x000ea20000000800 */
[----:B-----5:R-:W-:-:S04]  /*71e0*/  FADD R30, R174, R29 ;  /* 0x0000001dae1e7221 */ /* 0x020fc80000000000 */
[----:B------:R-:W-:-:S03]  /*71f0*/  FADD R30, R175, R30 ;  /* 0x0000001eaf1e7221 */ /* 0x000fc60000000000 */
[----:B------:R-:W0:Y:S01]  /*7200*/  MUFU.EX2 R181, R181 ;  /* 0x000000b500b57308 */ /* 0x000e220000000800 */
[----:B------:R-:W-:-:S04]  /*7210*/  FADD R29, R177, R30 ;  /* 0x0000001eb11d7221 */ /* 0x000fc80000000000 */
[----:B------:R-:W-:-:S03]  /*7220*/  FADD R29, R180, R29 ;  /* 0x0000001db41d7221 */ /* 0x000fc60000000000 */
[----:B------:R-:W0:Y:S01]  /*7230*/  MUFU.EX2 R37, R37 ;  /* 0x0000002500257308 */ /* 0x000e220000000800 */
[----:B------:R-:W-:-:S07]  /*7240*/  FADD R30, R178, R29 ;  /* 0x0000001db21e7221 */ /* 0x000fce0000000000 */
[----:B------:R-:W0:Y:S08]  /*7250*/  MUFU.EX2 R38, R38 ;  /* 0x0000002600267308 */ /* 0x000e300000000800 */
        /* <DEDUP_REMOVED lines=23> */
[----:B------:R0:W0:Y:S08]  /*73d0*/  MUFU.EX2 R72, R71 ;  /* 0x0000004700487308 */ /* 0x0000300000000800 */
[----:B------:R-:W0:Y:S08]  /*73e0*/  MUFU.EX2 R183, R183 ;  /* 0x000000b700b77308 */ /* 0x000e300000000800 */
[----:B------:R0:W0:Y:S08]  /*73f0*/  MUFU.EX2 R78, R77 ;  /* 0x0000004d004e7308 */ /* 0x0000300000000800 */
[----:B------:R-:W0:Y:S08]  /*7400*/  MUFU.EX2 R186, R186 ;  /* 0x000000ba00ba7308 */ /* 0x000e300000000800 */
[----:B------:R0:W0:Y:S08]  /*7410*/  MUFU.EX2 R81, R80 ;  /* 0x0000005000517308 */ /* 0x0000300000000800 */
[----:B------:R-:W0:Y:S08]  /*7420*/  MUFU.EX2 R188, R188 ;  /* 0x000000bc00bc7308 */ /* 0x000e300000000800 */
[----:B------:R0:W0:Y:S08]  /*7430*/  MUFU.EX2 R87, R86 ;  /* 0x0000005600577308 */ /* 0x0000300000000800 */
[----:B------:R0:W0:Y:S08]  /*7440*/  MUFU.EX2 R90, R31 ;  /* 0x0000001f005a7308 */ /* 0x0000300000000800 */
[----:B------:R0:W0:Y:S08]  /*7450*/  MUFU.EX2 R182, R28 ;  /* 0x0000001c00b67308 */ /* 0x0000300000000800 */
[----:B------:R0:W0:Y:S08]  /*7460*/  MUFU.EX2 R185, R91 ;  /* 0x0000005b00b97308 */ /* 0x0000300000000800 */
[----:B------:R-:W0:Y:S01]  /*7470*/  MUFU.EX2 R92, R92 ;  /* 0x0000005c005c7308 */ /* 0x000e220000000800 */
[----:B-1234-:R-:W-:Y:S05]  /*7480*/  @!P2 BRA `(.L_x_15) ;  /* 0x000000280078a947 */ /* 0x01efea0003800000 */
.L_x_24:
[----:B------:R-:W-:Y:S01]  /*7490*/  FADD R33, R179, R30 ;  /* 0x0000001eb3217221 */ /* 0x000fe20000000000 */
[----:B0-----:R-:W-:-:S04]  /*74a0*/  IMAD.WIDE R28, R154, 0x2, R158 ;  /* 0x000000029a1c7825 */ /* 0x001fc800078e029e */
[----:B------:R-:W-:Y:S01]  /*74b0*/  FMUL R93, R93, 1.4426950216293334961 ;  /* 0x3fb8aa3b5d5d7820 */ /* 0x000fe20000400000 */
[----:B------:R-:W-:Y:S01]  /*74c0*/  FFMA R94, R94, UR12, -R135 ;  /* 0x0000000c5e5e7c23 */ /* 0x000fe20008000887 */
[----:B------:R-:W-:Y:S01]  /*74d0*/  FADD R34, R36, R33 ;  /* 0x0000002124227221 */ /* 0x000fe20000000000 */
[C---:B------:R-:W-:Y:S01]  /*74e0*/  IMAD.WIDE R30, R154.reuse, 0x2, R166 ;  /* 0x000000029a1e7825 */ /* 0x040fe200078e02a6 */
[----:B------:R-:W2:Y:S01]  /*74f0*/  LDG.E.U16 R68, desc[UR20][R28.64] ;  /* 0x000000141c447981 */ /* 0x000ea2000c1e1500 */
[----:B------:R0:W1:Y:S02]  /*7500*/  MUFU.EX2 R187, R93 ;  /* 0x0000005d00bb7308 */ /* 0x0000640000000800 */
[----:B------:R-:W-:Y:S01]  /*7510*/  FADD R34, R181, R34 ;  /* 0x00000022b5227221 */ /* 0x000fe20000000000 */
[----:B------:R-:W-:Y:S01]  /*7520*/  IMAD.WIDE R32, R154, 0x2, R156 ;  /* 0x000000029a207825 */ /* 0x000fe200078e029c */
[----:B------:R-:W3:Y:S03]  /*7530*/  LDG.E.U16 R70, desc[UR20][R30.64] ;  /* 0x000000141e467981 */ /* 0x000ee6000c1e1500 */
[----:B------:R-:W-:Y:S01]  /*7540*/  FADD R77, R37, R34 ;  /* 0x00000022254d7221 */ /* 0x000fe20000000000 */
[----:B------:R4:W5:Y:S03]  /*7550*/  LDG.E.U16 R71, desc[UR20][R32.64] ;  /* 0x0000001420477981 */ /* 0x000966000c1e1500 */
[----:B------:R-:W-:-:S04]  /*7560*/  FADD R77, R40, R77 ;  /* 0x0000004d284d7221 */ /* 0x000fc80000000000 */
[----:B------:R-:W-:Y:S01]  /*7570*/  FADD R80, R38, R77 ;  /* 0x0000004d26507221 */ /* 0x000fe20000000000 */
[----:B------:R-:W-:-:S04]  /*7580*/  IMAD.WIDE R34, R154, 0x2, R164 ;  /* 0x000000029a227825 */ /* 0x000fc800078e02a4 */
[----:B----4-:R-:W-:Y:S01]  /*7590*/  FADD R32, R41, R80 ;  /* 0x0000005029207221 */ /* 0x010fe20000000000 */
[C---:B------:R-:W-:Y:S01]  /*75a0*/  IMAD.WIDE R28, R154.reuse, 0x2, R162 ;  /* 0x000000029a1c7825 */ /* 0x040fe200078e02a2 */
[----:B------:R4:W2:Y:S03]  /*75b0*/  LDG.E.U16 R77, desc[UR20][R34.64] ;  /* 0x00000014224d7981 */ /* 0x0008a6000c1e1500 */
[----:B------:R-:W-:Y:S01]  /*75c0*/  FADD R91, R39, R32 ;  /* 0x00000020275b7221 */ /* 0x000fe20000000000 */
[----:B------:R-:W-:Y:S01]  /*75d0*/  IMAD.WIDE R30, R154, 0x2, R170 ;  /* 0x000000029a1e7825 */ /* 0x000fe200078e02aa */
[----:B------:R0:W2:Y:S03]  /*75e0*/  LDG.E.U16 R80, desc[UR20][R28.64] ;  /* 0x000000141c507981 */ /* 0x0000a6000c1e1500 */
[----:B------:R-:W-:Y:S01]  /*75f0*/  FADD R91, R44, R91 ;  /* 0x0000005b2c5b7221 */ /* 0x000fe20000000000 */
[C---:B------:R-:W-:Y:S01]  /*7600*/  IMAD.WIDE R32, R154.reuse, 0x2, R160 ;  /* 0x000000029a207825 */ /* 0x040fe200078e02a0 */
[----:B------:R1:W2:Y:S03]  /*7610*/  LDG.E.U16 R86, desc[UR20][R30.64] ;  /* 0x000000141e567981 */ /* 0x0002a6000c1e1500 */
[----:B----4-:R-:W-:-:S04]  /*7620*/  IMAD.WIDE R34, R154, 0x2, R168 ;  /* 0x000000029a227825 */ /* 0x010fc800078e02a8 */
[----:B0-----:R-:W-:Y:S02]  /*7630*/  FADD R28, R42, R91 ;  /* 0x0000005b2a1c7221 */ /* 0x001fe40000000000 */
[----:B------:R0:W4:Y:S04]  /*7640*/  LDG.E.U16 R91, desc[UR20][R32.64] ;  /* 0x00000014205b7981 */ /* 0x000128000c1e1500 */
[----:B------:R0:W2:Y:S01]  /*7650*/  LDG.E.U16 R93, desc[UR20][R34.64] ;  /* 0x00000014225d7981 */ /* 0x0000a2000c1e1500 */
[----:B-1----:R-:W-:-:S04]  /*7660*/  FADD R30, R43, R28 ;  /* 0x0000001c2b1e7221 */ /* 0x002fc80000000000 */
[----:B------:R-:W-:-:S04]  /*7670*/  FADD R31, R45, R30 ;  /* 0x0000001e2d1f7221 */ /* 0x000fc80000000000 */
[----:B------:R-:W-:Y:S01]  /*7680*/  FADD R31, R48, R31 ;  /* 0x0000001f301f7221 */ /* 0x000fe20000000000 */
[----:B------:R-:W-:-:S03]  /*7690*/  FFMA R28, R99, UR12, -R135 ;  /* 0x0000000c631c7c23 */ /* 0x000fc60008000887 */
[----:B0-----:R-:W-:Y:S01]  /*76a0*/  FADD R32, R46, R31 ;  /* 0x0000001f2e207221 */ /* 0x001fe20000000000 */
[----:B------:R-:W-:Y:S01]  /*76b0*/  FMUL R29, R28, 1.4426950216293334961 ;  /* 0x3fb8aa3b1c1d7820 */ /* 0x000fe20000400000 */
[--C-:B------:R-:W-:Y:S02]  /*76c0*/  FFMA R28, R100, UR12, -R135.reuse ;  /* 0x0000000c641c7c23 */ /* 0x100fe40008000887 */
[----:B------:R-:W-:Y:S02]  /*76d0*/  FADD R32, R49, R32 ;  /* 0x0000002031207221 */ /* 0x000fe40000000000 */
[----:B------:R-:W-:Y:S02]  /*76e0*/  FMUL R30, R28, 1.4426950216293334961 ;  /* 0x3fb8aa3b1c1e7820 */ /* 0x000fe40000400000 */
[----:B------:R-:W-:Y:S01]  /*76f0*/  FADD R31, R47, R32 ;  /* 0x000000202f1f7221 */ /* 0x000fe20000000000 */
[----:B------:R-:W-:-:S03]  /*7700*/  FFMA R28, R101, UR12, -R135 ;  /* 0x0000000c651c7c23 */ /* 0x000fc60008000887 */
[----:B------:R-:W-:Y:S01]  /*7710*/  FADD R31, R52, R31 ;  /* 0x0000001f341f7221 */ /* 0x000fe20000000000 */
[----:B------:R-:W-:-:S03]  /*7720*/  FMUL R190, R28, 1.4426950216293334961 ;  /* 0x3fb8aa3b1cbe7820 */ /* 0x000fc60000400000 */
[----:B------:R-:W-:-:S04]  /*7730*/  FADD R28, R50, R31 ;  /* 0x0000001f321c7221 */ /* 0x000fc80000000000 */
[----:B------:R-:W-:Y:S01]  /*7740*/  FADD R32, R53, R28 ;  /* 0x0000001c35207221 */ /* 0x000fe20000000000 */
[----:B------:R0:W-:Y:S03]  /*7750*/  MUFU.EX2 R101, R30 ;  /* 0x0000001e00657308 */ /* 0x0001e60000000800 */
[----:B------:R-:W-:-:S04]  /*7760*/  FADD R31, R51, R32 ;  /* 0x00000020331f7221 */ /* 0x000fc80000000000 */
[----:B0-----:R-:W-:-:S04]  /*7770*/  FADD R30, R54, R31 ;  /* 0x0000001f361e7221 */ /* 0x001fc80000000000 */
[----:B------:R-:W-:Y:S01]  /*7780*/  FADD R31, R55, R30 ;  /* 0x0000001e371f7221 */ /* 0x000fe20000000000 */
[----:B------:R-:W-:-:S03]  /*7790*/  FFMA R28, R103, UR12, -R135 ;  /* 0x0000000c671c7c23 */ /* 0x000fc60008000887 */
[----:B------:R-:W-:Y:S01]  /*77a0*/  FADD R31, R58, R31 ;  /* 0x0000001f3a1f7221 */ /* 0x000fe20000000000 */
[----:B------:R0:W-:Y:S03]  /*77b0*/  MUFU.EX2 R100, R29 ;  /* 0x0000001d00647308 */ /* 0x0001e60000000800 */
[----:B------:R-:W-:-:S04]  /*77c0*/  FADD R32, R56, R31 ;  /* 0x0000001f38207221 */ /* 0x000fc80000000000 */
[----:B------:R-:W-:Y:S01]  /*77d0*/  FADD R32, R59, R32 ;  /* 0x000000203b207221 */ /* 0x000fe20000000000 */
[----:B0-----:R-:W-:Y:S01]  /*77e0*/  FMUL R29, R28, 1.4426950216293334961 ;  /* 0x3fb8aa3b1c1d7820 */ /* 0x001fe20000400000 */
[----:B------:R-:W-:-:S03]  /*77f0*/  FFMA R28, R104, UR12, -R135 ;  /* 0x0000000c681c7c23 */ /* 0x000fc60008000887 */
[----:B------:R0:W-:Y:S01]  /*7800*/  MUFU.EX2 R104, R29 ;  /* 0x0000001d00687308 */ /* 0x0001e20000000800 */
[----:B------:R-:W-:Y:S01]  /*7810*/  FMUL R30, R28, 1.4426950216293334961 ;  /* 0x3fb8aa3b1c1e7820 */ /* 0x000fe20000400000 */
[----:B------:R-:W-:Y:S01]  /*7820*/  FFMA R28, R105, UR12, -R135 ;  /* 0x0000000c691c7c23 */ /* 0x000fe20008000887 */
[----:B0-----:R-:W-:-:S05]  /*7830*/  FADD R29, R57, R32 ;  /* 0x00000020391d7221 */ /* 0x001fca0000000000 */
[----:B------:R0:W-:Y:S01]  /*7840*/  MUFU.EX2 R105, R30 ;  /* 0x0000001e00697308 */ /* 0x0001e20000000800 */
[----:B------:R-:W-:-:S04]  /*7850*/  FADD R29, R62, R29 ;  /* 0x0000001d3e1d7221 */ /* 0x000fc80000000000 */
[----:B0-----:R-:W-:-:S04]  /*7860*/  FADD R30, R60, R29 ;  /* 0x0000001d3c1e7221 */ /* 0x001fc80000000000 */
[----:B------:R-:W-:-:S04]  /*7870*/  FADD R30, R63, R30 ;  /* 0x0000001e3f1e7221 */ /* 0x000fc80000000000 */
[----:B------:R-:W-:-:S04]  /*7880*/  FADD R31, R61, R30 ;  /* 0x0000001e3d1f7221 */ /* 0x000fc80000000000 */
[----:B------:R-:W-:-:S04]  /*7890*/  FADD R32, R64, R31 ;  /* 0x0000001f40207221 */ /* 0x000fc80000000000 */
[----:B------:R-:W-:-:S04]  /*78a0*/  FADD R33, R65, R32 ;  /* 0x0000002041217221 */ /* 0x000fc80000000000 */
[----:B------:R-:W-:-:S04]  /*78b0*/  FADD R32, R66, R33 ;  /* 0x0000002142207221 */ /* 0x000fc80000000000 */
[----:B------:R-:W-:Y:S01]  /*78c0*/  FADD R33, R67, R32 ;  /* 0x0000002043217221 */ /* 0x000fe20000000000 */
[----:B------:R-:W-:Y:S01]  /*78d0*/  FMUL R192, R28, 1.4426950216293334961 ;  /* 0x3fb8aa3b1cc07820 */ /* 0x000fe20000400000 */
[----:B------:R-:W-:Y:S02]  /*78e0*/  FFMA R28, R107, UR12, -R135 ;  /* 0x0000000c6b1c7c23 */ /* 0x000fe40008000887 */
[----:B------:R-:W-:Y:S02]  /*78f0*/  FADD R32, R184, R33 ;  /* 0x00000021b8207221 */ /* 0x000fe40000000000 */
[----:B------:R-:W-:Y:S02]  /*7900*/  FMUL R29, R28, 1.4426950216293334961 ;  /* 0x3fb8aa3b1c1d7820 */ /* 0x000fe40000400000 */
[----:B------:R-:W-:Y:S01]  /*7910*/  FADD R33, R69, R32 ;  /* 0x0000002045217221 */ /* 0x000fe20000000000 */
[----:B------:R-:W-:-:S03]  /*7920*/  FFMA R28, R108, UR12, -R135 ;  /* 0x0000000c6c1c7c23 */ /* 0x000fc60008000887 */
[----:B------:R-:W-:Y:S01]  /*7930*/  FADD R32, R72, R33 ;  /* 0x0000002148207221 */ /* 0x000fe20000000000 */
[----:B------:R-:W-:Y:S01]  /*7940*/  FMUL R30, R28, 1.4426950216293334961 ;  /* 0x3fb8aa3b1c1e7820 */ /* 0x000fe20000400000 */
[--C-:B------:R-:W-:Y:S02]  /*7950*/  FFMA R28, R109, UR12, -R135.reuse ;  /* 0x0000000c6d1c7c23 */ /* 0x100fe40008000887 */
[----:B------:R-:W-:Y:S02]  /*7960*/  FADD R33, R73, R32 ;  /* 0x0000002049217221 */ /* 0x000fe40000000000 */
[----:B------:R-:W-:Y:S01]  /*7970*/  FMUL R31, R28, 1.4426950216293334961 ;  /* 0x3fb8aa3b1c1f7820 */ /* 0x000fe20000400000 */
[----:B------:R-:W-:Y:S01]  /*7980*/  FFMA R28, R110, UR12, -R135 ;  /* 0x0000000c6e1c7c23 */ /* 0x000fe20008000887 */
[----:B------:R-:W-:Y:S01]  /*7990*/  FADD R32, R74, R33 ;  /* 0x000000214a207221 */ /* 0x000fe20000000000 */
[----:B------:R0:W-:Y:S03]  /*79a0*/  MUFU.EX2 R108, R29 ;  /* 0x0000001d006c7308 */ /* 0x0001e60000000800 */
[----:B------:R-:W-:Y:S01]  /*79b0*/  FADD R33, R75, R32 ;  /* 0x000000204b217221 */ /* 0x000fe20000000000 */
[----:B0-----:R-:W-:Y:S01]  /*79c0*/  FMUL R29, R28, 1.4426950216293334961 ;  /* 0x3fb8aa3b1c1d7820 */ /* 0x001fe20000400000 */
[----:B------:R-:W-:-:S02]  /*79d0*/  FFMA R28, R111, UR12, -R135 ;  /* 0x0000000c6f1c7c23 */ /* 0x000fc40008000887 */
[----:B------:R-:W-:Y:S01]  /*79e0*/  FADD R32, R76, R33 ;  /* 0x000000214c207221 */ /* 0x000fe20000000000 */
[----:B------:R0:W-:Y:S03]  /*79f0*/  MUFU.EX2 R109, R30 ;  /* 0x0000001e006d7308 */ /* 0x0001e60000000800 */
[----:B------:R-:W-:Y:S01]  /*7a00*/  FADD R33, R183, R32 ;  /* 0x00000020b7217221 */ /* 0x000fe20000000000 */
[----:B0-----:R-:W-:Y:S01]  /*7a10*/  FMUL R30, R28, 1.4426950216293334961 ;  /* 0x3fb8aa3b1c1e7820 */ /* 0x001fe20000400000 */
[----:B------:R-:W-:-:S03]  /*7a20*/  FFMA R28, R112, UR12, -R135 ;  /* 0x0000000c701c7c23 */ /* 0x000fc60008000887 */
[----:B------:R0:W-:Y:S01]  /*7a30*/  MUFU.EX2 R110, R31 ;  /* 0x0000001f006e7308 */ /* 0x0001e20000000800 */
[----:B------:R-:W-:Y:S01]  /*7a40*/  FADD R32, R78, R33 ;  /* 0x000000214e207221 */ /* 0x000fe20000000000 */
[----:B0-----:R-:W-:Y:S01]  /*7a50*/  FMUL R31, R28, 1.4426950216293334961 ;  /* 0x3fb8aa3b1c1f7820 */ /* 0x001fe20000400000 */
[----:B------:R-:W-:-:S05]  /*7a60*/  FFMA R28, R113, UR12, -R135 ;  /* 0x0000000c711c7c23 */ /* 0x000fca0008000887 */
[----:B------:R0:W-:Y:S02]  /*7a70*/  MUFU.EX2 R113, R31 ;  /* 0x0000001f00717308 */ /* 0x0001e40000000800 */
[----:B0-----:R-:W-:-:S06]  /*7a80*/  FADD R31, R79, R32 ;  /* 0x000000204f1f7221 */ /* 0x001fcc0000000000 */
[----:B------:R0:W-:Y:S01]  /*7a90*/  MUFU.EX2 R111, R29 ;  /* 0x0000001d006f7308 */ /* 0x0001e20000000800 */
[----:B------:R-:W-:Y:S01]  /*7aa0*/  FADD R32, R186, R31 ;  /* 0x0000001fba207221 */ /* 0x000fe20000000000 */
[----:B0-----:R-:W-:Y:S01]  /*7ab0*/  FMUL R29, R28, 1.4426950216293334961 ;  /* 0x3fb8aa3b1c1d7820 */ /* 0x001fe20000400000 */
[--C-:B------:R-:W-:Y:S01]  /*7ac0*/  FFMA R28, R114, UR12, -R135.reuse ;  /* 0x0000000c721c7c23 */ /* 0x100fe20008000887 */
[----:B------:R-:W-:-:S04]  /*7ad0*/  FFMA R98, R98, UR12, -R135 ;  /* 0x0000000c62627c23 */ /* 0x000fc80008000887 */
[----:B------:R0:W-:Y:S01]  /*7ae0*/  MUFU.EX2 R114, R29 ;  /* 0x0000001d00727308 */ /* 0x0001e20000000800 */
[----:B------:R-:W-:-:S07]  /*7af0*/  FMUL R98, R98, 1.4426950216293334961 ;  /* 0x3fb8aa3b62627820 */ /* 0x000fce0000400000 */
[----:B------:R1:W-:Y:S01]  /*7b00*/  MUFU.EX2 R112, R30 ;  /* 0x0000001e00707308 */ /* 0x0003e20000000800 */
[----:B0-----:R-:W-:-:S04]  /*7b10*/  FADD R29, R81, R32 ;  /* 0x00000020511d7221 */ /* 0x001fc80000000000 */
[----:B------:R-:W-:Y:S01]  /*7b20*/  FADD R32, R82, R29 ;  /* 0x0000001d52207221 */ /* 0x000fe20000000000 */
[----:B-1----:R-:W-:Y:S01]  /*7b30*/  FMUL R30, R28, 1.4426950216293334961 ;  /* 0x3fb8aa3b1c1e7820 */ /* 0x002fe20000400000 */
[----:B------:R-:W-:Y:S02]  /*7b40*/  FFMA R28, R115, UR12, -R135 ;  /* 0x0000000c731c7c23 */ /* 0x000fe40008000887 */
[----:B------:R-:W-:Y:S02]  /*7b50*/  FADD R29, R83, R32 ;  /* 0x00000020531d7221 */ /* 0x000fe40000000000 */
[----:B------:R-:W-:Y:S01]  /*7b60*/  FMUL R28, R28, 1.4426950216293334961 ;  /* 0x3fb8aa3b1c1c7820 */ /* 0x000fe20000400000 */
[----:B------:R-:W-:Y:S08]  /*7b70*/  MUFU.EX2 R99, R98 ;  /* 0x0000006200637308 */ /* 0x000ff00000000800 */
[----:B------:R0:W-:Y:S02]  /*7b80*/  MUFU.EX2 R98, R28 ;  /* 0x0000001c00627308 */ /* 0x0001e40000000800 */
[----:B0-----:R-:W-:-:S04]  /*7b90*/  FADD R28, R84, R29 ;  /* 0x0000001d541c7221 */ /* 0x001fc80000000000 */
[----:B------:R-:W-:-:S04]  /*7ba0*/  FADD R29, R85, R28 ;  /* 0x0000001c551d7221 */ /* 0x000fc80000000000 */
[----:B------:R-:W-:-:S04]  /*7bb0*/  FADD R28, R188, R29 ;  /* 0x0000001dbc1c7221 */ /* 0x000fc80000000000 */
[----:B------:R-:W-:-:S04]  /*7bc0*/  FADD R29, R87, R28 ;  /* 0x0000001c571d7221 */ /* 0x000fc80000000000 */
[----:B------:R-:W-:Y:S01]  /*7bd0*/  FADD R28, R88, R29 ;  /* 0x0000001d581c7221 */ /* 0x000fe20000000000 */
[----:B------:R-:W-:Y:S01]  /*7be0*/  FMUL R94, R94, 1.4426950216293334961 ;  /* 0x3fb8aa3b5e5e7820 */ /* 0x000fe20000400000 */
[--C-:B------:R-:W-:Y:S02]  /*7bf0*/  FFMA R95, R95, UR12, -R135.reuse ;  /* 0x0000000c5f5f7c23 */ /* 0x100fe40008000887 */
[----:B------:R-:W-:Y:S01]  /*7c00*/  FADD R29, R89, R28 ;  /* 0x0000001c591d7221 */ /* 0x000fe20000000000 */
[----:B------:R-:W-:Y:S01]  /*7c10*/  FFMA R96, R96, UR12, -R135 ;  /* 0x0000000c60607c23 */ /* 0x000fe20008000887 */
[----:B------:R-:W-:Y:S02]  /*7c20*/  FMUL R95, R95, 1.4426950216293334961 ;  /* 0x3fb8aa3b5f5f7820 */ /* 0x000fe40000400000 */
[----:B------:R-:W-:Y:S01]  /*7c30*/  FADD R29, R90, R29 ;  /* 0x0000001d5a1d7221 */ /* 0x000fe20000000000 */
[----:B------:R-:W-:Y:S01]  /*7c40*/  F2FP.BF16.F32.PACK_AB R5, R8, R5 ;  /* 0x000000050805723e */ /* 0x000fe200000010ff */
[----:B------:R-:W0:Y:S01]  /*7c50*/  MUFU.EX2 R94, R94 ;  /* 0x0000005e005e7308 */ /* 0x000e220000000800 */
[----:B------:R-:W-:Y:S01]  /*7c60*/  F2FP.BF16.F32.PACK_AB R8, R14, R11 ;  /* 0x0000000b0e08723e */ /* 0x000fe200000010ff */
[----:B------:R-:W-:Y:S01]  /*7c70*/  FADD R14, R182, R29 ;  /* 0x0000001db60e7221 */ /* 0x000fe20000000000 */
[----:B------:R-:W-:Y:S01]  /*7c80*/  FMUL R96, R96, 1.4426950216293334961 ;  /* 0x3fb8aa3b60607820 */ /* 0x000fe20000400000 */
[----:B------:R-:W-:Y:S01]  /*7c90*/  F2FP.BF16.F32.PACK_AB R7, R10, R7 ;  /* 0x000000070a07723e */ /* 0x000fe200000010ff */
[----:B------:R-:W-:Y:S01]  /*7ca0*/  FFMA R97, R97, UR12, -R135 ;  /* 0x0000000c61617c23 */ /* 0x000fe20008000887 */
[----:B------:R-:W-:Y:S01]  /*7cb0*/  F2FP.BF16.F32.PACK_AB R10, R18, R13 ;  /* 0x0000000d120a723e */ /* 0x000fe200000010ff */
[----:B------:R-:W-:Y:S01]  /*7cc0*/  FADD R13, R185, R14 ;  /* 0x0000000eb90d7221 */ /* 0x000fe20000000000 */
[----:B------:R-:W1:Y:S01]  /*7cd0*/  MUFU.EX2 R95, R95 ;  /* 0x0000005f005f7308 */ /* 0x000e620000000800 */
[----:B------:R-:W-:Y:S01]  /*7ce0*/  FMUL R97, R97, 1.4426950216293334961 ;  /* 0x3fb8aa3b61617820 */ /* 0x000fe20000400000 */
[----:B------:R-:W-:Y:S01]  /*7cf0*/  F2FP.BF16.F32.PACK_AB R11, R19, R16 ;  /* 0x00000010130b723e */ /* 0x000fe200000010ff */
[----:B------:R-:W-:Y:S01]  /*7d00*/  FADD R16, R92, R13 ;  /* 0x0000000d5c107221 */ /* 0x000fe20000000000 */
[----:B------:R-:W-:-:S04]  /*7d10*/  F2FP.BF16.F32.PACK_AB R6, R9, R6 ;  /* 0x000000060906723e */ /* 0x000fc800000010ff */
[----:B------:R-:W2:Y:S01]  /*7d20*/  MUFU.EX2 R96, R96 ;  /* 0x0000006000607308 */ /* 0x000ea20000000800 */
[----:B------:R-:W-:Y:S02]  /*7d30*/  F2FP.BF16.F32.PACK_AB R9, R15, R12 ;  /* 0x0000000c0f09723e */ /* 0x000fe400000010ff */
[----:B------:R-:W-:Y:S01]  /*7d40*/  F2FP.BF16.F32.PACK_AB R12, R22, R17 ;  /* 0x00000011160c723e */ /* 0x000fe200000010ff */
[----:B------:R-:W-:-:S04]  /*7d50*/  FADD R17, R187, R16 ;  /* 0x00000010bb117221 */ /* 0x000fc80000000000 */
[----:B------:R-:W3:Y:S01]  /*7d60*/  MUFU.EX2 R189, R97 ;  /* 0x0000006100bd7308 */ /* 0x000ee20000000800 */
[----:B------:R-:W-:Y:S01]  /*7d70*/  F2FP.BF16.F32.PACK_AB R13, R21, R20 ;  /* 0x00000014150d723e */ /* 0x000fe200000010ff */
[----:B0-----:R-:W-:Y:S01]  /*7d80*/  FADD R20, R94, R17 ;  /* 0x000000115e147221 */ /* 0x001fe20000000000 */
[----:B------:R-:W-:-:S03]  /*7d90*/  FFMA R102, R102, UR12, -R135 ;  /* 0x0000000c66667c23 */ /* 0x000fc60008000887 */
[----:B-1----:R-:W-:Y:S01]  /*7da0*/  FADD R21, R95, R20 ;  /* 0x000000145f157221 */ /* 0x002fe20000000000 */
[----:B------:R-:W-:-:S03]  /*7db0*/  F2FP.BF16.F32.PACK_AB R15, R27, R24 ;  /* 0x000000181b0f723e */ /* 0x000fc600000010ff */
[----:B--2---:R-:W-:Y:S01]  /*7dc0*/  FADD R24, R96, R21 ;  /* 0x0000001560187221 */ /* 0x004fe20000000000 */
[----:B------:R-:W0:Y:S01]  /*7dd0*/  MUFU.EX2 R190, R190 ;  /* 0x000000be00be7308 */ /* 0x000e220000000800 */
[----:B------:R-:W-:Y:S01]  /*7de0*/  FMUL R102, R102, 1.4426950216293334961 ;  /* 0x3fb8aa3b66667820 */ /* 0x000fe20000400000 */
[----:B------:R-:W-:Y:S01]  /*7df0*/  F2FP.BF16.F32.PACK_AB R14, R26, R23 ;  /* 0x000000171a0e723e */ /* 0x000fe200000010ff */
[----:B---3--:R-:W-:-:S05]  /*7e00*/  FADD R26, R189, R24 ;  /* 0x00000018bd1a7221 */ /* 0x008fca0000000000 */
[----:B------:R-:W1:Y:S01]  /*7e10*/  MUFU.EX2 R103, R102 ;  /* 0x0000006600677308 */ /* 0x000e620000000800 */
[----:B------:R-:W-:Y:S01]  /*7e20*/  FADD R27, R99, R26 ;  /* 0x0000001a631b7221 */ /* 0x000fe20000000000 */
[----:B------:R-:W-:-:S06]  /*7e30*/  FFMA R106, R106, UR12, -R135 ;  /* 0x0000000c6a6a7c23 */ /* 0x000fcc0008000887 */
[----:B------:R2:W-:Y:S01]  /*7e40*/  MUFU.EX2 R115, R30 ;  /* 0x0000001e00737308 */ /* 0x0005e20000000800 */
[----:B------:R-:W-:Y:S01]  /*7e50*/  FMUL R106, R106, 1.4426950216293334961 ;  /* 0x3fb8aa3b6a6a7820 */ /* 0x000fe20000400000 */
[----:B--2---:R-:W-:-:S06]  /*7e60*/  FADD R30, R100, R27 ;  /* 0x0000001b641e7221 */ /* 0x004fcc0000000000 */
[----:B------:R-:W2:Y:S01]  /*7e70*/  MUFU.EX2 R192, R192 ;  /* 0x000000c000c07308 */ /* 0x000ea20000000800 */
[----:B------:R-:W-:-:S04]  /*7e80*/  FADD R31, R101, R30 ;  /* 0x0000001e651f7221 */ /* 0x000fc80000000000 */
[----:B0-----:R-:W-:-:S03]  /*7e90*/  FADD R34, R190, R31 ;  /* 0x0000001fbe227221 */ /* 0x001fc60000000000 */
[----:B------:R-:W0:Y:S01]  /*7ea0*/  MUFU.EX2 R107, R106 ;  /* 0x0000006a006b7308 */ /* 0x000e220000000800 */
[----:B-1----:R-:W-:Y:S01]  /*7eb0*/  FADD R35, R103, R34 ;  /* 0x0000002267237221 */ /* 0x002fe20000000000 */
[----:B------:R-:W-:-:S03]  /*7ec0*/  F2FP.BF16.F32.PACK_AB R22, R41, R38 ;  /* 0x000000262916723e */ /* 0x000fc600000010ff */
[----:B------:R-:W-:Y:S01]  /*7ed0*/  FADD R38, R104, R35 ;  /* 0x0000002368267221 */ /* 0x000fe20000000000 */
[----:B------:R-:W-:-:S03]  /*7ee0*/  F2FP.BF16.F32.PACK_AB R23, R44, R39 ;  /* 0x000000272c17723e */ /* 0x000fc600000010ff */
[----:B------:R-:W-:Y:S01]  /*7ef0*/  FADD R39, R105, R38 ;  /* 0x0000002669277221 */ /* 0x000fe20000000000 */
[----:B------:R-:W-:-:S03]  /*7f00*/  F2FP.BF16.F32.PACK_AB R24, R43, R42 ;  /* 0x0000002a2b18723e */ /* 0x000fc600000010ff */
[----:B--2---:R-:W-:Y:S01]  /*7f10*/  FADD R42, R192, R39 ;  /* 0x00000027c02a7221 */ /* 0x004fe20000000000 */
[----:B------:R-:W-:-:S03]  /*7f20*/  F2FP.BF16.F32.PACK_AB R26, R49, R46 ;  /* 0x0000002e311a723e */ /* 0x000fc600000010ff */
[----:B0-----:R-:W-:Y:S01]  /*7f30*/  FADD R43, R107, R42 ;  /* 0x0000002a6b2b7221 */ /* 0x001fe20000000000 */
[----:B------:R-:W-:-:S03]  /*7f40*/  FFMA R119, R119, UR12, -R135 ;  /* 0x0000000c77777c23 */ /* 0x000fc60008000887 */
[----:B------:R-:W-:Y:S01]  /*7f50*/  FADD R46, R108, R43 ;  /* 0x0000002b6c2e7221 */ /* 0x000fe20000000000 */
[----:B------:R-:W-:Y:S01]  /*7f60*/  F2FP.BF16.F32.PACK_AB R27, R52, R47 ;  /* 0x0000002f341b723e */ /* 0x000fe200000010ff */
[--C-:B------:R-:W-:Y:S01]  /*7f70*/  FFMA R116, R116, UR12, -R135.reuse ;  /* 0x0000000c74747c23 */ /* 0x100fe20008000887 */
[--C-:B------:R-:W-:Y:S01]  /*7f80*/  FFMA R118, R118, UR12, -R135.reuse ;  /* 0x0000000c76767c23 */ /* 0x100fe20008000887 */
[--C-:B------:R-:W-:Y:S01]  /*7f90*/  FFMA R121, R121, UR12, -R135.reuse ;  /* 0x0000000c79797c23 */ /* 0x100fe20008000887 */
[----:B------:R-:W-:Y:S01]  /*7fa0*/  FADD R47, R109, R46 ;  /* 0x0000002e6d2f7221 */ /* 0x000fe20000000000 */
        /* <DEDUP_REMOVED lines=11> */
[----:B------:R-:W-:Y:S01]  /*8060*/  FFMA R131, R131, UR12, -R135 ;  /* 0x0000000c83837c23 */ /* 0x000fe20008000887 */
[----:B------:R-:W-:Y:S01]  /*8070*/  FMUL R102, R119, 1.4426950216293334961 ;  /* 0x3fb8aa3b77667820 */ /* 0x000fe20000400000 */
[----:B------:R-:W-:Y:S01]  /*8080*/  F2FP.BF16.F32.PACK_AB R28, R53, R50 ;  /* 0x00000032351c723e */ /* 0x000fe200000010ff */
[----:B------:R-:W-:Y:S01]  /*8090*/  FMUL R106, R116, 1.4426950216293334961 ;  /* 0x3fb8aa3b746a7820 */ /* 0x000fe20000400000 */
[----:B------:R-:W-:Y:S01]  /*80a0*/  FMUL R97, R118, 1.4426950216293334961 ;  /* 0x3fb8aa3b76617820 */ /* 0x000fe20000400000 */
[----:B------:R-:W-:Y:S01]  /*80b0*/  FMUL R119, R121, 1.4426950216293334961 ;  /* 0x3fb8aa3b79777820 */ /* 0x000fe20000400000 */
[----:B------:R-:W-:Y:S01]  /*80c0*/  FADD R50, R110, R47 ;  /* 0x0000002f6e327221 */ /* 0x000fe20000000000 */
        /* <DEDUP_REMOVED lines=12> */
[----:B------:R-:W-:Y:S01]  /*8190*/  F2FP.BF16.F32.PACK_AB R29, R54, R51 ;  /* 0x00000033361d723e */ /* 0x000fe200000010ff */
[----:B------:R-:W-:Y:S01]  /*81a0*/  FADD R51, R111, R50 ;  /* 0x000000326f337221 */ /* 0x000fe20000000000 */
[----:B------:R-:W-:Y:S03]  /*81b0*/  MUFU.EX2 R106, R106 ;  /* 0x0000006a006a7308 */ /* 0x000fe60000000800 */
[----:B------:R-:W-:Y:S01]  /*81c0*/  FADD R54, R112, R51 ;  /* 0x0000003370367221 */ /* 0x000fe20000000000 */
[----:B------:R-:W-:-:S04]  /*81d0*/  F2FP.BF16.F32.PACK_AB R32, R62, R57 ;  /* 0x000000393e20723e */ /* 0x000fc800000010ff */
[----:B------:R-:W0:Y:S01]  /*81e0*/  MUFU.EX2 R117, R117 ;  /* 0x0000007500757308 */ /* 0x000e220000000800 */
[----:B------:R-:W-:-:S07]  /*81f0*/  FADD R57, R113, R54 ;  /* 0x0000003671397221 */ /* 0x000fce0000000000 */
[----:B------:R-:W-:Y:S01]  /*8200*/  MUFU.EX2 R97, R97 ;  /* 0x0000006100617308 */ /* 0x000fe20000000800 */
[----:B------:R-:W-:-:S07]  /*8210*/  F2FP.BF16.F32.PACK_AB R33, R63, R60 ;  /* 0x0000003c3f21723e */ /* 0x000fce00000010ff */
[----:B------:R-:W1:Y:S08]  /*8220*/  MUFU.EX2 R102, R102 ;  /* 0x0000006600667308 */ /* 0x000e700000000800 */
[----:B------:R-:W-:Y:S08]  /*8230*/  MUFU.EX2 R116, R116 ;  /* 0x0000007400747308 */ /* 0x000ff00000000800 */
[----:B------:R-:W2:Y:S08]  /*8240*/  MUFU.EX2 R119, R119 ;  /* 0x0000007700777308 */ /* 0x000eb00000000800 */
[----:B------:R-:W-:Y:S08]  /*8250*/  MUFU.EX2 R118, R118 ;  /* 0x0000007600767308 */ /* 0x000ff00000000800 */
[----:B------:R-:W3:Y:S08]  /*8260*/  MUFU.EX2 R121, R121 ;  /* 0x0000007900797308 */ /* 0x000ef00000000800 */
[----:B------:R-:W-:Y:S08]  /*8270*/  MUFU.EX2 R123, R123 ;  /* 0x0000007b007b7308 */ /* 0x000ff00000000800 */
[----:B------:R-:W0:Y:S08]  /*8280*/  MUFU.EX2 R120, R120 ;  /* 0x0000007800787308 */ /* 0x000e300000000800 */
[----:B------:R-:W-:Y:S08]  /*8290*/  MUFU.EX2 R122, R122 ;  /* 0x0000007a007a7308 */ /* 0x000ff00000000800 */
[----:B------:R-:W0:Y:S08]  /*82a0*/  MUFU.EX2 R127, R127 ;  /* 0x0000007f007f7308 */ /* 0x000e300000000800 */
[----:B------:R-:W-:Y:S08]  /*82b0*/  MUFU.EX2 R128, R128 ;  /* 0x0000008000807308 */ /* 0x000ff00000000800 */
[----:B------:R-:W0:Y:S08]  /*82c0*/  MUFU.EX2 R129, R129 ;  /* 0x0000008100817308 */ /* 0x000e300000000800 */
[----:B------:R-:W-:Y:S08]  /*82d0*/  MUFU.EX2 R130, R130 ;  /* 0x0000008200827308 */ /* 0x000ff00000000800 */
[----:B------:R-:W0:Y:S01]  /*82e0*/  MUFU.EX2 R131, R131 ;  /* 0x0000008300837308 */ /* 0x000e220000000800 */
[----:B------:R-:W-:Y:S01]  /*82f0*/  FADD R60, R114, R57 ;  /* 0x00000039723c7221 */ /* 0x000fe20000000000 */
[----:B------:R-:W-:-:S02]  /*8300*/  F2FP.BF16.F32.PACK_AB R21, R40, R37 ;  /* 0x000000252815723e */ /* 0x000fc400000010ff */
[----:B------:R-:W-:Y:S01]  /*8310*/  F2FP.BF16.F32.PACK_AB R37, R72, R69 ;  /* 0x000000454825723e */ /* 0x000fe200000010ff */
[----:B------:R-:W-:Y:S01]  /*8320*/  FADD R69, R115, R60 ;  /* 0x0000003c73457221 */ /* 0x000fe20000000000 */
[----:B------:R-:W-:Y:S02]  /*8330*/  F2FP.BF16.F32.PACK_AB R16, R176, R25 ;  /* 0x00000019b010723e */ /* 0x000fe400000010ff */
[----:B------:R-:W-:Y:S01]  /*8340*/  F2FP.BF16.F32.PACK_AB R20, R181, R36 ;  /* 0x00000024b514723e */ /* 0x000fe200000010ff */
[----:B------:R-:W-:Y:S01]  /*8350*/  FADD R69, R98, R69 ;  /* 0x0000004562457221 */ /* 0x000fe20000000000 */
[----:B------:R-:W-:Y:S02]  /*8360*/  F2FP.BF16.F32.PACK_AB R25, R48, R45 ;  /* 0x0000002d3019723e */ /* 0x000fe400000010ff */
[----:B------:R-:W-:Y:S02]  /*8370*/  F2FP.BF16.F32.PACK_AB R30, R58, R55 ;  /* 0x000000373a1e723e */ /* 0x000fe400000010ff */
[----:B------:R-:W-:-:S02]  /*8380*/  F2FP.BF16.F32.PACK_AB R31, R59, R56 ;  /* 0x000000383b1f723e */ /* 0x000fc400000010ff */
[----:B------:R-:W-:Y:S02]  /*8390*/  F2FP.BF16.F32.PACK_AB R34, R64, R61 ;  /* 0x0000003d4022723e */ /* 0x000fe400000010ff */
[----:B------:R-:W-:Y:S02]  /*83a0*/  F2FP.BF16.F32.PACK_AB R35, R66, R65 ;  /* 0x000000414223723e */ /* 0x000fe400000010ff */
[----:B------:R-:W-:Y:S01]  /*83b0*/  F2FP.BF16.F32.PACK_AB R36, R184, R67 ;  /* 0x00000043b824723e */ /* 0x000fe200000010ff */
[----:B------:R0:W-:Y:S01]  /*83c0*/  STS.U16 [R3+UR5+0x4000], R68 ;  /* 0x0040004403007988 */ /* 0x0001e20008000405 */
[----:B------:R-:W-:Y:S02]  /*83d0*/  F2FP.BF16.F32.PACK_AB R4, R173, R4 ;  /* 0x00000004ad04723e */ /* 0x000fe400000010ff */
[----:B------:R-:W-:Y:S01]  /*83e0*/  F2FP.BF16.F32.PACK_AB R17, R175, R174 ;  /* 0x000000aeaf11723e */ /* 0x000fe200000010ff */
[----:B------:R0:W-:Y:S01]  /*83f0*/  STS.U16 [R3+UR5+0x4400], R70 ;  /* 0x0044004603007988 */ /* 0x0001e20008000405 */
        /* <DEDUP_REMOVED lines=24> */
[----:B0-----:R-:W-:-:S02]  /*8580*/  F2FP.BF16.F32.PACK_AB R60, R117, R106 ;  /* 0x0000006a753c723e */ /* 0x001fc400000010ff */
[----:B-1----:R-:W-:Y:S02]  /*8590*/  F2FP.BF16.F32.PACK_AB R61, R102, R97 ;  /* 0x00000061663d723e */ /* 0x002fe400000010ff */
[----:B--2---:R-:W-:Y:S02]  /*85a0*/  F2FP.BF16.F32.PACK_AB R62, R119, R116 ;  /* 0x00000074773e723e */ /* 0x004fe400000010ff */
[----:B---3--:R-:W-:Y:S02]  /*85b0*/  F2FP.BF16.F32.PACK_AB R63, R121, R118 ;  /* 0x00000076793f723e */ /* 0x008fe400000010ff */
[----:B------:R-:W-:Y:S02]  /*85c0*/  F2FP.BF16.F32.PACK_AB R64, R120, R123 ;  /* 0x0000007b7840723e */ /* 0x000fe400000010ff */
[----:B------:R-:W-:Y:S02]  /*85d0*/  F2FP.BF16.F32.PACK_AB R65, R127, R122 ;  /* 0x0000007a7f41723e */ /* 0x000fe400000010ff */
[----:B------:R-:W-:-:S02]  /*85e0*/  F2FP.BF16.F32.PACK_AB R66, R129, R128 ;  /* 0x000000808142723e */ /* 0x000fc400000010ff */
[----:B------:R-:W-:Y:S01]  /*85f0*/  F2FP.BF16.F32.PACK_AB R67, R131, R130 ;  /* 0x000000828343723e */ /* 0x000fe200000010ff */
[----:B-----5:R0:W-:Y:S01]  /*8600*/  STS.U16 [R134+UR5+0x4100], R71 ;  /* 0x0041004786007988 */ /* 0x0201e20008000405 */
[----:B------:R-:W-:Y:S01]  /*8610*/  FADD R106, R106, R69 ;  /* 0x000000456a6a7221 */ /* 0x000fe20000000000 */
[----:B------:R-:W-:Y:S02]  /*8620*/  FADD R69, -R135, R172 ;  /* 0x000000ac87457221 */ /* 0x000fe40000000100 */
[----:B------:R0:W-:Y:S04]  /*8630*/  STS.U16 [R134+UR5+0x4500], R77 ;  /* 0x0045004d86007988 */ /* 0x0001e80008000405 */
[----:B------:R0:W-:Y:S04]  /*8640*/  STS.U16 [R133+UR5+0x4200], R80 ;  /* 0x0042005085007988 */ /* 0x0001e80008000405 */
[----:B------:R0:W-:Y:S01]  /*8650*/  STS.U16 [R133+UR5+0x4600], R86 ;  /* 0x0046005685007988 */ /* 0x0001e20008000405 */
[----:B------:R-:W-:Y:S03]  /*8660*/  STTM.x64 tmem[UR14], R4 ;  /* 0x00000004000079ed */ /* 0x000fe6000834000e */
[----:B----4-:R0:W-:Y:S04]  /*8670*/  STS.U16 [R132+UR5+0x4300], R91 ;  /* 0x0043005b84007988 */ /* 0x0101e80008000405 */
[----:B------:R0:W-:Y:S01]  /*8680*/  STS.U16 [R132+UR5+0x4700], R93 ;  /* 0x0047005d84007988 */ /* 0x0001e20008000405 */
[----:B------:R-:W-:Y:S01]  /*8690*/  FMUL R69, R69, 1.4426950216293334961 ;  /* 0x3fb8aa3b45457820 */ /* 0x000fe20000400000 */
[----:B------:R-:W1:Y:S02]  /*86a0*/  FENCE.VIEW.ASYNC.T ;  /* 0x00000000000073c6 */ /* 0x000e640000000200 */
[----:B-1----:R-:W-:Y:S06]  /*86b0*/  BAR.SYNC.DEFER_BLOCKING 0x0 ;  /* 0x0000000000007b1d */ /* 0x002fec0000010000 */
[----:B------:R-:W1:Y:S01]  /*86c0*/  LDTM.x16 R4, tmem[UR9] ;  /* 0x00000009000479ee */ /* 0x000e620008240000 */
[----:B------:R-:W1:Y:S01]  /*86d0*/  MUFU.EX2 R69, R69 ;  /* 0x0000004500457308 */ /* 0x000e620000000800 */
[----:B------:R-:W-:Y:S01]  /*86e0*/  NOP ;  /* 0x0000000000007918 */ /* 0x000fe20000000000 */
[C---:B-1----:R-:W-:Y:S01]  /*86f0*/  FMUL R4, R69.reuse, R4 ;  /* 0x0000000445047220 */ /* 0x042fe20000400000 */
        /* <DEDUP_REMOVED lines=15> */
[----:B------:R1:W-:Y:S01]  /*87f0*/  STTM.x16 tmem[UR9], R4 ;  /* 0x00000004000079ed */ /* 0x0003e20008240009 */
[----:B------:R-:W2:Y:S02]  /*8800*/  FENCE.VIEW.ASYNC.T ;  /* 0x00000000000073c6 */ /* 0x000ea40000000200 */
[----:B--2---:R-:W-:Y:S01]  /*8810*/  BAR.SYNC.DEFER_BLOCKING 0x0 ;  /* 0x0000000000007b1d */ /* 0x004fe20000010000 */
[----:B------:R-:W-:-:S04]  /*8820*/  FADD R106, R117, R106 ;  /* 0x0000006a756a7221 */ /* 0x000fc80000000000 */
[----:B------:R-:W-:-:S04]  /*8830*/  FADD R97, R97, R106 ;  /* 0x0000006a61617221 */ /* 0x000fc80000000000 */
[----:B------:R-:W-:-:S04]  /*8840*/  FADD R97, R102, R97 ;  /* 0x0000006166617221 */ /* 0x000fc80000000000 */
[----:B------:R-:W-:-:S04]  /*8850*/  FADD R116, R116, R97 ;  /* 0x0000006174747221 */ /* 0x000fc80000000000 */
[----:B------:R-:W-:Y:S01]  /*8860*/  FADD R119, R119, R116 ;  /* 0x0000007477777221 */ /* 0x000fe20000000000 */
[----:B------:R2:W-:Y:S06]  /*8870*/  MEMBAR.ALL.CTA ;  /* 0x0000000000007992 */ /* 0x0005ec0000008000 */
[----:B--2---:R-:W2:Y:S01]  /*8880*/  FENCE.VIEW.ASYNC.S ;  /* 0x00000000000073c6 */ /* 0x004ea20000000000 */
[----:B------:R-:W-:-:S04]  /*8890*/  FADD R118, R118, R119 ;  /* 0x0000007776767221 */ /* 0x000fc80000000000 */
[----:B------:R-:W-:-:S04]  /*88a0*/  FADD R118, R121, R118 ;  /* 0x0000007679767221 */ /* 0x000fc80000000000 */
[----:B------:R-:W-:-:S04]  /*88b0*/  FADD R123, R123, R118 ;  /* 0x000000767b7b7221 */ /* 0x000fc80000000000 */
[----:B------:R-:W-:-:S04]  /*88c0*/  FADD R123, R120, R123 ;  /* 0x0000007b787b7221 */ /* 0x000fc80000000000 */
[----:B------:R-:W-:-:S04]  /*88d0*/  FADD R123, R122, R123 ;  /* 0x0000007b7a7b7221 */ /* 0x000fc80000000000 */
[----:B------:R-:W-:-:S04]  /*88e0*/  FADD R123, R127, R123 ;  /* 0x0000007b7f7b7221 */ /* 0x000fc80000000000 */
[----:B------:R-:W-:-:S04]  /*88f0*/  FADD R123, R128, R123 ;  /* 0x0000007b807b7221 */ /* 0x000fc80000000000 */
[----:B------:R-:W-:Y:S01]  /*8900*/  FADD R123, R129, R123 ;  /* 0x0000007b817b7221 */ /* 0x000fe20000000000 */
[----:B------:R-:W-:-:S03]  /*8910*/  ULEA UR8, UR22, UR5, 0x3 ;  /* 0x0000000516087291 */ /* 0x000fc6000f8e18ff */
[----:B------:R-:W-:Y:S01]  /*8920*/  FADD R123, R130, R123 ;  /* 0x0000007b827b7221 */ /* 0x000fe20000000000 */
[----:B------:R-:W-:-:S03]  /*8930*/  UIADD3 UR8, UPT, UPT, UR8, 0x5000, URZ ;  /* 0x0000500008087890 */ /* 0x000fc6000fffe0ff */
[----:B-1----:R-:W-:Y:S01]  /*8940*/  FADD R4, R131, R123 ;  /* 0x0000007b83047221 */ /* 0x002fe20000000000 */
[----:B------:R-:W-:Y:S01]  /*8950*/  UMOV UR16, UR24 ;  /* 0x0000001800107c82 */ /* 0x000fe20008000000 */
[----:B--2---:R-:W-:Y:S06]  /*8960*/  BAR.SYNC.DEFER_BLOCKING 0x0 ;  /* 0x0000000000007b1d */ /* 0x004fec0000010000 */
[----:B0-----:R-:W-:Y:S05]  /*8970*/  BRA.U UP1, `(.L_x_16) ;  /* 0x0000000501207547 */ /* 0x001fea000b800000 */
[----:B------:R-:W-:Y:S01]  /*8980*/  UIADD3 UR74, UPT, UPT, UR7, 0x128, URZ ;  /* 0x00000128074a7890 */ /* 0x000fe2000fffe0ff */
[----:B------:R-:W-:Y:S01]  /*8990*/  MOV.SPILL R5, UR5 ;  /* 0x0000000500057c02 */ /* 0x000fe20009000f00 */
[----:B------:R-:W-:Y:S01]  /*89a0*/  UIADD3 UR76, UPT, UPT, UR7, 0x130, URZ ;  /* 0x00000130074c7890 */ /* 0x000fe2000fffe0ff */
[----:B------:R-:W-:Y:S01]  /*89b0*/  MOV.SPILL R6, UR4 ;  /* 0x0000000400067c02 */ /* 0x000fe20009000f00 */
[----:B------:R-:W-:Y:S02]  /*89c0*/  UIADD3 UR72, UPT, UPT, UR7, 0x138, URZ ;  /* 0x0000013807487890 */ /* 0x000fe4000fffe0ff */
[----:B------:R-:W-:Y:S02]  /*89d0*/  UIADD3 UR73, UPT, UPT, UR7, 0x140, URZ ;  /* 0x0000014007497890 */ /* 0x000fe4000fffe0ff */
[----:B------:R-:W-:Y:S02]  /*89e0*/  UIADD3 UR75, UPT, UPT, UR7, 0x148, URZ ;  /* 0x00000148074b7890 */ /* 0x000fe4000fffe0ff */
[----:B------:R-:W-:Y:S01]  /*89f0*/  UIADD3 UR77, UPT, UPT, UR7, 0x150, URZ ;  /* 0x00000150074d7890 */ /* 0x000fe2000fffe0ff */
[----:B------:R-:W-:Y:S01]  /*8a00*/  UMOV UR68, 0x0 ;  /* 0x0000000000447882 */ /* 0x000fe20000000000 */
[----:B------:R-:W-:Y:S01]  /*8a10*/  UMOV UR69, 0x8040490 ;  /* 0x0804049000457882 */ /* 0x000fe20000000000 */
[----:B------:R-:W-:-:S02]  /*8a20*/  UIADD3 UR24, UPT, UPT, UR7, 0x158, URZ ;  /* 0x0000015807187890 */ /* 0x000fc4000fffe0ff */
[----:B------:R0:W-:Y:S01]  /*8a30*/  UTCHMMA tmem[UR13], gdesc[UR18], tmem[UR7], tmem[UR68], idesc[UR69], UPT ;  /* 0x00ff44120d0079ea */ /* 0x0001e2000b800007 */
[----:B------:R-:W-:Y:S01]  /*8a40*/  UMOV UR52, 0x0 ;  /* 0x0000000000347882 */ /* 0x000fe20000000000 */
[----:B------:R-:W-:Y:S01]  /*8a50*/  UMOV UR53, 0x8040490 ;  /* 0x0804049000357882 */ /* 0x000fe20000000000 */
[----:B------:R-:W-:Y:S02]  /*8a60*/  UIADD3 UR25, UPT, UPT, UR7, 0x10, URZ ;  /* 0x0000001007197890 */ /* 0x000fe4000fffe0ff */
[----:B------:R-:W-:Y:S01]  /*8a70*/  UTCHMMA tmem[UR74], gdesc[UR26], tmem[UR7], tmem[UR52], idesc[UR53], UPT ;  /* 0x00ff341a4a0079ea */ /* 0x000fe2000b800007 */
[----:B------:R-:W-:Y:S01]  /*8a80*/  UIADD3 UR62, UPT, UPT, UR7, 0x160, URZ ;  /* 0x00000160073e7890 */ /* 0x000fe2000fffe0ff */
[----:B------:R-:W-:Y:S01]  /*8a90*/  UMOV UR54, 0x0 ;  /* 0x0000000000367882 */ /* 0x000fe20000000000 */
[----:B------:R-:W-:Y:S01]  /*8aa0*/  UMOV UR55, 0x8040490 ;  /* 0x0804049000377882 */ /* 0x000fe20000000000 */
[----:B------:R-:W-:Y:S02]  /*8ab0*/  UIADD3 UR63, UPT, UPT, UR7, 0x10, URZ ;  /* 0x00000010073f7890 */ /* 0x000fe4000fffe0ff */
[----:B------:R-:W-:Y:S01]  /*8ac0*/  UTCHMMA tmem[UR76], gdesc[UR32], tmem[UR7], tmem[UR54], idesc[UR55], UPT ;  /* 0x00ff36204c0079ea */ /* 0x000fe2000b800007 */
        /* <DEDUP_REMOVED lines=10> */
[----:B0-----:R-:W-:Y:S01]  /*8b70*/  UIADD3 UR68, UPT, UPT, UR7, 0x178, URZ ;  /* 0x0000017807447890 */ /* 0x001fe2000fffe0ff */
        /* <DEDUP_REMOVED lines=9> */
[----:B-1----:R-:W-:Y:S01]  /*8c10*/  UIADD3 UR72, UPT, UPT, UR7, 0x188, URZ ;  /* 0x0000018807487890 */ /* 0x002fe2000fffe0ff */
[----:B--2---:R-:W-:Y:S01]  /*8c20*/  R2UR.FILL UR5, R5 ;  /* 0x00000000050572ca */ /* 0x004fe200004e0000 */
[----:B------:R-:W-:Y:S01]  /*8c30*/  UMOV UR44, 0x0 ;  /* 0x00000000002c7882 */ /* 0x000fe20000000000 */
[----:B------:R-:W-:Y:S01]  /*8c40*/  UMOV UR45, 0x8040490 ;  /* 0x08040490002d7882 */ /* 0x000fe20000000000 */
[----:B------:R-:W-:-:S02]  /*8c50*/  UIADD3 UR73, UPT, UPT, UR7, 0x10, URZ ;  /* 0x0000001007497890 */ /* 0x000fc4000fffe0ff */
[----:B------:R1:W-:Y:S01]  /*8c60*/  UTCHMMA tmem[UR24], gdesc[UR42], tmem[UR7], tmem[UR44], idesc[UR45], UPT ;  /* 0x00ff2c2a180079ea */ /* 0x0003e2000b800007 */
[----:B------:R-:W-:Y:S01]  /*8c70*/  UIADD3 UR74, UPT, UPT, UR7, 0x190, URZ ;  /* 0x00000190074a7890 */ /* 0x000fe2000fffe0ff */
[----:B------:R-:W-:Y:S01]  /*8c80*/  R2UR.FILL UR4, R6 ;  /* 0x00000000060472ca */ /* 0x000fe200004e0000 */
[----:B------:R-:W-:Y:S01]  /*8c90*/  UMOV UR46, 0x0 ;  /* 0x00000000002e7882 */ /* 0x000fe20000000000 */
[----:B------:R-:W-:Y:S01]  /*8ca0*/  UMOV UR47, 0x8040490 ;  /* 0x08040490002f7882 */ /* 0x000fe20000000000 */
[----:B0-----:R-:W-:Y:S01]  /*8cb0*/  UIADD3 UR75, UPT, UPT, UR7, 0x10, URZ ;  /* 0x00000010074b7890 */ /* 0x001fe2000fffe0ff */
[----:B------:R1:W-:Y:S01]  /*8cc0*/  UTCHMMA tmem[UR62], gdesc[UR18], tmem[UR25], tmem[UR46], idesc[UR47], UPT ;  /* 0x00ff2e123e0079ea */ /* 0x0003e2000b800019 */
[----:B------:R-:W-:Y:S01]  /*8cd0*/  UIADD3 UR76, UPT, UPT, UR7, 0x198, URZ ;  /* 0x00000198074c7890 */ /* 0x000fe2000fffe0ff */
[----:B------:R-:W-:Y:S01]  /*8ce0*/  UMOV UR48, 0x0 ;  /* 0x0000000000307882 */ /* 0x000fe20000000000 */
[----:B------:R-:W-:Y:S01]  /*8cf0*/  UMOV UR49, 0x8040490 ;  /* 0x0804049000317882 */ /* 0x000fe20000000000 */
[----:B------:R-:W-:Y:S01]  /*8d00*/  UMOV UR50, 0x0 ;  /* 0x0000000000327882 */ /* 0x000fe20000000000 */
[----:B------:R-:W-:Y:S01]  /*8d10*/  UMOV UR51, 0x8040490 ;  /* 0x0804049000337882 */ /* 0x000fe20000000000 */
[----:B------:R1:W-:Y:S01]  /*8d20*/  UTCHMMA tmem[UR64], gdesc[UR26], tmem[UR63], tmem[UR48], idesc[UR49], UPT ;  /* 0x00ff301a400079ea */ /* 0x0003e2000b80003f */
[----:B---3--:R-:W-:Y:S01]  /*8d30*/  UMOV UR60, UR8 ;  /* 0x00000008003c7c82 */ /* 0x008fe20008000000 */
[----:B------:R-:W-:Y:S01]  /*8d40*/  UMOV UR61, URZ ;  /* 0x000000ff003d7c82 */ /* 0x000fe20008000000 */
[----:B------:R1:W-:Y:S01]  /*8d50*/  UTCHMMA tmem[UR66], gdesc[UR32], tmem[UR65], tmem[UR50], idesc[UR51], UPT ;  /* 0x00ff3220420079ea */ /* 0x0003e2000b800041 */
[----:B------:R1:W-:Y:S01]  /*8d60*/  UTCHMMA tmem[UR68], gdesc[UR34], tmem[UR67], tmem[UR52], idesc[UR53], UPT ;  /* 0x00ff3422440079ea */ /* 0x0003e2000b800043 */
[----:B------:R-:W-:Y:S01]  /*8d70*/  UMOV UR77, UR60 ;  /* 0x0000003c004d7c82 */ /* 0x000fe20008000000 */
[----:B------:R1:W-:Y:S01]  /*8d80*/  UTCHMMA tmem[UR70], gdesc[UR36], tmem[UR69], tmem[UR54], idesc[UR55], UPT ;  /* 0x00ff3624460079ea */ /* 0x0003e2000b800045 */
[----:B------:R-:W-:Y:S01]  /*8d90*/  UMOV UR60, 0x0 ;  /* 0x00000000003c7882 */ /* 0x000fe20000000000 */
[----:B------:R-:W-:Y:S01]  /*8da0*/  UMOV UR61, 0x8040490 ;  /* 0x08040490003d7882 */ /* 0x000fe20000000000 */
[----:B------:R1:W-:Y:S01]  /*8db0*/  UTCHMMA tmem[UR72], gdesc[UR38], tmem[UR71], tmem[UR56], idesc[UR57], UPT ;  /* 0x00ff3826480079ea */ /* 0x0003e2000b800047 */
[----:B------:R1:W-:Y:S01]  /*8dc0*/  UTCHMMA tmem[UR74], gdesc[UR40], tmem[UR73], tmem[UR58], idesc[UR59], UPT ;  /* 0x00ff3a284a0079ea */ /* 0x0003e2000b800049 */
[----:B------:R1:W-:Y:S01]  /*8dd0*/  UTCHMMA tmem[UR76], gdesc[UR42], tmem[UR75], tmem[UR60], idesc[UR61], UPT ;  /* 0x00ff3c2a4c0079ea */ /* 0x0003e2000b80004b */
[----:B------:R1:W-:Y:S01]  /*8de0*/  UTCBAR [UR77], URZ ;  /* 0x000000ff4d0073e9 */ /* 0x0003e200080000ff */
[----:B------:R-:W-:Y:S01]  /*8df0*/  NOP ;  /* 0x0000000000007918 */ /* 0x000fe20000000000 */
.L_x_16:
[----:B------:R-:W-:Y:S01]  /*8e00*/  UIADD3 UR22, UPT, UPT, UR22, 0x1, URZ ;  /* 0x0000000116167890 */ /* 0x000fe2000fffe0ff */
[----:B------:R-:W-:Y:S01]  /*8e10*/  FFMA R146, R69, R146, R4 ;  /* 0x0000009245927223 */ /* 0x000fe20000000004 */
[----:B------:R-:W-:Y:S01]  /*8e20*/  UIADD3 UR6, UPT, UPT, UR6, 0x80, URZ ;  /* 0x0000008006067890 */ /* 0x000fe2000fffe0ff */
[----:B------:R-:W-:Y:S01]  /*8e30*/  IADD3 R154, PT, PT, R154, UR23, RZ ;  /* 0x000000179a9a7c10 */ /* 0x000fe2000fffe0ff */
[----:B------:R-:W-:Y:S01]  /*8e40*/  UISETP.GT.AND UP2, UPT, UR22, 0x1, UPT ;  /* 0x000000011600788c */ /* 0x000fe2000bf44270 */
[----:B------:R-:W-:Y:S02]  /*8e50*/  IADD3 R155, PT, PT, R147, R155, RZ ;  /* 0x0000009b939b7210 */ /* 0x000fe40007ffe0ff */
[----:B------:R-:W-:Y:S01]  /*8e60*/  MOV R182, UR16 ;  /* 0x0000001000b67c02 */ /* 0x000fe20008000f00 */
[----:B-1----:R-:W-:Y:S01]  /*8e70*/  USEL UR24, URZ, 0x1, !UP2 ;  /* 0x00000001ff187887 */ /* 0x002fe2000d000000 */
[----:B------:R-:W-:Y:S01]  /*8e80*/  MOV R172, R135 ;  /* 0x0000008700ac7202 */ /* 0x000fe20000000f00 */
[----:B------:R-:W-:-:S02]  /*8e90*/  USEL UR22, UR22, URZ, !UP2 ;  /* 0x000000ff16167287 */ /* 0x000fc4000d000000 */
[----:B------:R-:W-:Y:S02]  /*8ea0*/  UISETP.GE.AND UP2, UPT, UR6, UR15, UPT ;  /* 0x0000000f0600728c */ /* 0x000fe4000bf46270 */
[----:B------:R-:W-:-:S07]  /*8eb0*/  ULOP3.LUT UR24, UR16, UR24, URZ, 0x3c, !UPT ;  /* 0x0000001810187292 */ /* 0x000fce000f8e3cff */
[----:B------:R-:W-:Y:S05]  /*8ec0*/  BRA.U !UP2, `(.L_x_17) ;  /* 0xffffffc10ae07547 */ /* 0x000fea000b83ffff */
.L_x_12:
[C---:B------:R-:W-:Y:S01]  /*8ed0*/  FMUL R2, R146.reuse, 8388608 ;  /* 0x4b00000092027820 */ /* 0x040fe20000400000 */
[C---:B------:R-:W-:Y:S01]  /*8ee0*/  FSETP.GEU.AND P5, PT, R146.reuse, 1.175494350822287508e-38, PT ;  /* 0x008000009200780b */ /* 0x040fe20003fae000 */
[----:B------:R-:W1:Y:S01]  /*8ef0*/  LDCU UR6, c[0x0][0x3f0] ;  /* 0x00007e00ff0677ac */ /* 0x000e620008000800 */
[----:B0-----:R-:W-:Y:S01]  /*8f00*/  HFMA2 R5, -RZ, RZ, 1.443359375, -0.2030029296875 ;  /* 0x3dc6b27fff057431 */ /* 0x001fe200000001ff */
[----:B------:R-:W-:Y:S02]  /*8f10*/  FSETP.GEU.AND P2, PT, |R146|, 1.175494350822287508e-38, PT ;  /* 0x008000009200780b */ /* 0x000fe40003f4e200 */
[----:B------:R-:W-:Y:S01]  /*8f20*/  FSEL R26, R2, R146, !P5 ;  /* 0x00000092021a7208 */ /* 0x000fe20006800000 */
[----:B------:R-:W0:Y:S01]  /*8f30*/  LDCU.64 UR10, c[0x0][0x3e0] ;  /* 0x00007c00ff0a77ac */ /* 0x000e220008000a00 */
[----:B------:R-:W-:Y:S02]  /*8f40*/  FSETP.GT.AND P3, PT, |R146|, 8.50705917302346158658e+37, PT ;  /* 0x7e8000009200780b */ /* 0x000fe40003f64200 */
[----:B------:R-:W-:-:S04]  /*8f50*/  IADD3 R2, PT, PT, R26, -0x3f3504f3, RZ ;  /* 0xc0cafb0d1a027810 */ /* 0x000fc80007ffe0ff */
[----:B------:R-:W-:-:S04]  /*8f60*/  LOP3.LUT R3, R2, 0xff800000, RZ, 0xc0, !PT ;  /* 0xff80000002037812 */ /* 0x000fc800078ec0ff */
[----:B------:R-:W-:Y:S01]  /*8f70*/  IADD3 R2, PT, PT, R26, -R3, RZ ;  /* 0x800000031a027210 */ /* 0x000fe20007ffe0ff */
[----:B-1----:R-:W-:-:S04]  /*8f80*/  UISETP.GE.AND UP0, UPT, UR6, 0x1, UPT ;  /* 0x000000010600788c */ /* 0x002fc8000bf06270 */
[----:B------:R-:W-:-:S04]  /*8f90*/  FADD R20, R2, -1 ;  /* 0xbf80000002147421 */ /* 0x000fc80000000000 */
[----:B------:R-:W-:-:S04]  /*8fa0*/  FFMA.FTZ R5, R20, R5, -0.16845393180847167969 ;  /* 0xbe2c7f3014057423 */ /* 0x000fc80000010005 */
[----:B------:R-:W-:-:S04]  /*8fb0*/  FFMA.FTZ R5, R20, R5, 0.1716887056827545166 ;  /* 0x3e2fcf2a14057423 */ /* 0x000fc80000010005 */
[----:B------:R-:W-:-:S04]  /*8fc0*/  FFMA.FTZ R5, R20, R5, -0.17900948226451873779 ;  /* 0xbe374e4314057423 */ /* 0x000fc80000010005 */
[----:B------:R-:W-:-:S04]  /*8fd0*/  FFMA.FTZ R5, R20, R5, 0.20512372255325317383 ;  /* 0x3e520bf414057423 */ /* 0x000fc80000010005 */
[----:B------:R-:W-:Y:S01]  /*8fe0*/  FFMA.FTZ R5, R20, R5, -0.24046532809734344482 ;  /* 0xbe763c8b14057423 */ /* 0x000fe20000010005 */
[----:B0-----:R-:W-:Y:S06]  /*8ff0*/  BRA.U !UP0, `(.L_x_18) ;  /* 0x0000000108107547 */ /* 0x001fec000b800000 */
[----:B------:R-:W-:-:S06]  /*9000*/  USHF.L.U32 UR16, UR16, 0x1f, URZ ;  /* 0x0000001f10107899 */ /* 0x000fcc00080006ff */
[----:B------:R-:W-:-:S04]  /*9010*/  MOV R2, UR16 ;  /* 0x0000001000027c02 */ /* 0x000fc80008000f00 */
[----:B------:R-:W0:Y:S02]  /*9020*/  SYNCS.PHASECHK.TRANS64.TRYWAIT P4, [UR8], R2 ;  /* 0x00000002ff0075a7 */ /* 0x000e240008081108 */
[----:B0-----:R-:W-:Y:S05]  /*9030*/  @!P4 BRA `(.L_x_19) ;  /* 0x0000000c0098c947 */ /* 0x001fea0003800000 */
.L_x_18:
[----:B------:R-:W-:Y:S01]  /*9040*/  BAR.SYNC.DEFER_BLOCKING 0x0 ;  /* 0x0000000000007b1d */ /* 0x000fe20000010000 */
[----:B------:R-:W-:Y:S01]  /*9050*/  FFMA.FTZ R5, R20, R5, 0.28857114911079406738 ;  /* 0x3e93bf9914057423 */ /* 0x000fe20000010005 */
[----:B------:R-:W-:Y:S01]  /*9060*/  @P3 FMUL R146, R146, 0.25 ;  /* 0x3e80000092923820 */ /* 0x000fe20000400000 */
[----:B------:R-:W-:Y:S01]  /*9070*/  ISETP.GE.U32.AND P6, PT, R26, 0x7f800000, PT ;  /* 0x7f8000001a00780c */ /* 0x000fe20003fc6070 */
[----:B------:R-:W-:Y:S01]  /*9080*/  UIMAD UR8, UR4, UR10, URZ ;  /* 0x0000000a040872a4 */ /* 0x000fe2000f8e02ff */
[----:B------:R-:W-:-:S03]  /*9090*/  FFMA.FTZ R21, R20, R5, -0.36067417263984680176 ;  /* 0xbeb8aa4914157423 */ /* 0x000fc60000010005 */
[----:B------:R-:W0:Y:S01]  /*90a0*/  LDC.64 R24, c[0x0][0x398] ;  /* 0x0000e600ff187b82 */ /* 0x000e220000000a00 */
[----:B------:R-:W-:Y:S01]  /*90b0*/  @!P2 FMUL R146, R146, 16777216 ;  /* 0x4b8000009292a820 */ /* 0x000fe20000400000 */
[----:B------:R-:W-:Y:S01]  /*90c0*/  FSEL R2, RZ, -23, P5 ;  /* 0xc1b80000ff027808 */ /* 0x000fe20002800000 */
[----:B------:R-:W-:Y:S01]  /*90d0*/  FFMA.FTZ R21, R20, R21, 0.48089820146560668945 ;  /* 0x3ef6384a14157423 */ /* 0x000fe20000010015 */
[----:B------:R-:W-:Y:S01]  /*90e0*/  I2FP.F32.S32 R3, R3 ;  /* 0x0000000300037245 */ /* 0x000fe20000201400 */
[----:B------:R-:W1:Y:S01]  /*90f0*/  MUFU.RCP R23, R146 ;  /* 0x0000009200177308 */ /* 0x000e620000001000 */
[----:B------:R-:W-:Y:S02]  /*9100*/  IMAD R22, R0, UR11, RZ ;  /* 0x0000000b00167c24 */ /* 0x000fe4000f8e02ff */
[C---:B------:R-:W-:Y:S01]  /*9110*/  FFMA.FTZ R21, R20.reuse, R21, -0.72134751081466674805 ;  /* 0xbf38aa3b14157423 */ /* 0x040fe20000010015 */
[----:B------:R-:W2:Y:S01]  /*9120*/  LDC R49, c[0x0][0x3e8] ;  /* 0x0000fa00ff317b82 */ /* 0x000ea20000000800 */
[----:B------:R-:W-:Y:S01]  /*9130*/  USHF.L.U32 UR6, UR8, 0x1, URZ ;  /* 0x0000000108067899 */ /* 0x000fe200080006ff */
[----:B------:R-:W-:Y:S01]  /*9140*/  FFMA.FTZ R2, R3, 1.1920928955078125e-07, R2 ;  /* 0x3400000003027823 */ /* 0x000fe20000010002 */
[----:B------:R-:W-:Y:S01]  /*9150*/  FMUL R21, R20, R21 ;  /* 0x0000001514157220 */ /* 0x000fe20000400000 */
[C---:B------:R-:W-:Y:S01]  /*9160*/  SHF.L.U32 R3, R22.reuse, 0x1, RZ ;  /* 0x0000000116037819 */ /* 0x040fe200000006ff */
[----:B------:R-:W-:-:S04]  /*9170*/  IMAD.HI R22, R22, 0x2, RZ ;  /* 0x0000000216167827 */ /* 0x000fc800078e02ff */
[C---:B------:R-:W-:Y:S01]  /*9180*/  FMUL R21, R20.reuse, R21 ;  /* 0x0000001514157220 */ /* 0x040fe20000400000 */
[----:B------:R-:W3:Y:S02]  /*9190*/  @!P1 SYNCS.CCTL.IV [UR5+0x5000] ;  /* 0x00500000ff0099b1 */ /* 0x000ee40008000005 */
[----:B---3--:R-:W-:Y:S01]  /*91a0*/  BAR.SYNC.DEFER_BLOCKING 0x0 ;  /* 0x0000000000007b1d */ /* 0x008fe20000010000 */
[----:B------:R-:W-:-:S04]  /*91b0*/  FFMA.FTZ R21, R20, 1.4426950216293334961, R21 ;  /* 0x3fb8aa3b14157823 */ /* 0x000fc80000010015 */
[----:B------:R-:W-:Y:S01]  /*91c0*/  FADD R21, R2, R21 ;  /* 0x0000001502157221 */ /* 0x000fe20000000000 */
[----:B0-----:R-:W-:Y:S01]  /*91d0*/  IADD3 R2, P4, P5, R3, UR6, R24 ;  /* 0x0000000603027c10 */ /* 0x001fe2000fd9e018 */
[----:B------:R-:W0:Y:S01]  /*91e0*/  LDTM.x16 R4, tmem[UR9] ;  /* 0x00000009000479ee */ /* 0x000e220008240000 */
[----:B------:R-:W-:Y:S01]  /*91f0*/  @P6 MOV R3, 0x7f800000 ;  /* 0x7f80000000036802 */ /* 0x000fe20000000f00 */
[----:B------:R-:W-:Y:S01]  /*9200*/  UIMAD.WIDE UR8, UR8, 0x2, URZ ;  /* 0x00000002080878a5 */ /* 0x000fe2000f8e02ff */
[----:B--2---:R-:W-:-:S03]  /*9210*/  IMAD R55, R49, 0x18, RZ ;  /* 0x0000001831377824 */ /* 0x004fc600078e02ff */
[C---:B------:R-:W-:Y:S01]  /*9220*/  @P6 FFMA.FTZ R21, R26.reuse, R3, +INF ;  /* 0x7f8000001a156423 */ /* 0x040fe20000010003 */
[----:B------:R-:W-:Y:S01]  /*9230*/  FSETP.NEU.AND P6, PT, R26, RZ, PT ;  /* 0x000000ff1a00720b */ /* 0x000fe20003fcd000 */
[C---:B------:R-:W-:Y:S01]  /*9240*/  IMAD R51, R49.reuse, 0x14, RZ ;  /* 0x0000001431337824 */ /* 0x040fe200078e02ff */
[----:B------:R-:W-:Y:S01]  /*9250*/  IADD3.X R3, PT, PT, R22, UR9, R25, P4, P5 ;  /* 0x0000000916037c10 */ /* 0x000fe2000a7ea419 */
[C---:B------:R-:W-:Y:S01]  /*9260*/  IMAD R27, R49.reuse, 0x12, RZ ;  /* 0x00000012311b7824 */ /* 0x040fe200078e02ff */
[C---:B------:R-:W-:Y:S01]  /*9270*/  LEA R33, R49.reuse, -R49, 0x4 ;  /* 0x8000003131217211 */ /* 0x040fe200078e20ff */
[----:B------:R-:W-:Y:S01]  /*9280*/  IMAD R59, R49, 0x1c, RZ ;  /* 0x0000001c313b7824 */ /* 0x000fe200078e02ff */
[-C--:B------:R-:W-:Y:S01]  /*9290*/  IADD3 R22, P5, PT, R51, R2.reuse, RZ ;  /* 0x0000000233167210 */ /* 0x080fe20007fbe0ff */
[C---:B------:R-:W-:Y:S02]  /*92a0*/  IMAD R31, R49.reuse, 0xe, RZ ;  /* 0x0000000e311f7824 */ /* 0x040fe400078e02ff */
[----:B------:R-:W-:Y:S01]  /*92b0*/  IMAD R53, R49, 0x16, RZ ;  /* 0x0000001631357824 */ /* 0x000fe200078e02ff */
[----:B------:R-:W2:Y:S01]  /*92c0*/  @!P1 SYNCS.CCTL.IV [UR5+0x5008] ;  /* 0x00500800ff0099b1 */ /* 0x000ea20008000005 */
[----:B------:R-:W-:Y:S01]  /*92d0*/  IADD3 R30, P1, PT, R59, R2, RZ ;  /* 0x000000023b1e7210 */ /* 0x000fe20007f3e0ff */
[C---:B------:R-:W-:Y:S01]  /*92e0*/  IMAD R25, R49.reuse, 0xb, RZ ;  /* 0x0000000b31197824 */ /* 0x040fe200078e02ff */
[----:B------:R-:W-:Y:S01]  /*92f0*/  NOP ;  /* 0x0000000000007918 */ /* 0x000fe20000000000 */
[C---:B------:R-:W-:Y:S01]  /*9300*/  IMAD R57, R49.reuse, 0x1a, RZ ;  /* 0x0000001a31397824 */ /* 0x040fe200078e02ff */
[----:B------:R-:W3:Y:S01]  /*9310*/  LDCU UR5, c[0x0][0x3ec] ;  /* 0x00007d80ff0577ac */ /* 0x000ee20008000800 */
[----:B------:R-:W-:-:S02]  /*9320*/  IMAD R61, R49, 0x1e, RZ ;  /* 0x0000001e313d7824 */ /* 0x000fc400078e02ff */
[----:B0-----:R-:W-:Y:S01]  /*9330*/  @P3 FMUL R4, R4, 0.25 ;  /* 0x3e80000004043820 */ /* 0x001fe20000400000 */
[----:B------:R-:W-:Y:S01]  /*9340*/  @P3 FMUL R5, R5, 0.25 ;  /* 0x3e80000005053820 */ /* 0x000fe20000400000 */
[----:B------:R-:W-:Y:S01]  /*9350*/  @P3 FMUL R15, R15, 0.25 ;  /* 0x3e8000000f0f3820 */ /* 0x000fe20000400000 */
[----:B------:R-:W-:Y:S01]  /*9360*/  @P3 FMUL R9, R9, 0.25 ;  /* 0x3e80000009093820 */ /* 0x000fe20000400000 */
[----:B------:R-:W-:Y:S01]  /*9370*/  @!P2 FMUL R4, R4, 16777216 ;  /* 0x4b8000000404a820 */ /* 0x000fe20000400000 */
[----:B------:R-:W-:Y:S01]  /*9380*/  @!P2 FMUL R5, R5, 16777216 ;  /* 0x4b8000000505a820 */ /* 0x000fe20000400000 */
[----:B------:R-:W-:Y:S01]  /*9390*/  @!P2 FMUL R15, R15, 16777216 ;  /* 0x4b8000000f0fa820 */ /* 0x000fe20000400000 */
[----:B------:R-:W-:Y:S01]  /*93a0*/  @P3 FMUL R6, R6, 0.25 ;  /* 0x3e80000006063820 */ /* 0x000fe20000400000 */
        /* <DEDUP_REMOVED lines=11> */
[C---:B-1----:R-:W-:Y:S01]  /*9460*/  FMUL R4, R23.reuse, R4 ;  /* 0x0000000417047220 */ /* 0x042fe20000400000 */
[----:B------:R-:W-:Y:S01]  /*9470*/  FMUL R5, R23, R5 ;  /* 0x0000000517057220 */ /* 0x000fe20000400000 */
[----:B------:R-:W-:Y:S01]  /*9480*/  @!P2 FMUL R9, R9, 16777216 ;  /* 0x4b8000000909a820 */ /* 0x000fe20000400000 */
[----:B------:R-:W-:Y:S01]  /*9490*/  FMUL R41, R23, R15 ;  /* 0x0000000f17297220 */ /* 0x000fe20000400000 */
[----:B------:R-:W-:Y:S01]  /*94a0*/  @!P2 FMUL R6, R6, 16777216 ;  /* 0x4b8000000606a820 */ /* 0x000fe20000400000 */
        /* <DEDUP_REMOVED lines=11> */
[----:B------:R-:W-:Y:S01]  /*9560*/  IMAD R15, R49, 0xc, RZ ;  /* 0x0000000c310f7824 */ /* 0x000fe200078e02ff */
[----:B------:R-:W-:Y:S01]  /*9570*/  F2FP.BF16.F32.PACK_AB R46, R5, R4 ;  /* 0x00000004052e723e */ /* 0x000fe200000010ff */
        /* <DEDUP_REMOVED lines=9> */
[----:B------:R-:W-:Y:S01]  /*9610*/  FMUL R42, R23, R16 ;  /* 0x00000010172a7220 */ /* 0x000fe20000400000 */
[----:B------:R-:W-:Y:S01]  /*9620*/  FSEL R4, R21, -INF , P6 ;  /* 0xff80000015047808 */ /* 0x000fe20003000000 */
[C---:B------:R-:W-:Y:S01]  /*9630*/  FMUL R43, R23.reuse, R17 ;  /* 0x00000011172b7220 */ /* 0x040fe20000400000 */
[C---:B------:R-:W-:Y:S01]  /*9640*/  FMUL R44, R23.reuse, R18 ;  /* 0x00000012172c7220 */ /* 0x040fe20000400000 */
[----:B------:R-:W-:Y:S01]  /*9650*/  FMUL R45, R23, R19 ;  /* 0x00000013172d7220 */ /* 0x000fe20000400000 */
[----:B------:R-:W-:Y:S01]  /*9660*/  IMAD R9, R49, 0x6, RZ ;  /* 0x0000000631097824 */ /* 0x000fe200078e02ff */
[-C--:B------:R-:W-:Y:S01]  /*9670*/  IADD3 R26, P2, PT, R55, R2.reuse, RZ ;  /* 0x00000002371a7210 */ /* 0x080fe20007f5e0ff */
[----:B------:R-:W-:Y:S01]  /*9680*/  IMAD R23, R49, 0xa, RZ ;  /* 0x0000000a31177824 */ /* 0x000fe200078e02ff */
[-C--:B------:R-:W-:Y:S01]  /*9690*/  IADD3 R14, P6, PT, R15, R2.reuse, RZ ;  /* 0x000000020f0e7210 */ /* 0x080fe20007fde0ff */
[----:B------:R-:W-:Y:S01]  /*96a0*/  FFMA R135, R4, 0.69314718246459960938, R135 ;  /* 0x3f31721804877823 */ /* 0x000fe20000000087 */
[----:B------:R-:W-:Y:S01]  /*96b0*/  IADD3 R20, P3, PT, R27, R2, RZ ;  /* 0x000000021b147210 */ /* 0x000fe20007f7e0ff */
[----:B------:R0:W-:Y:S01]  /*96c0*/  STG.E.U16 desc[UR20][R2.64], R46 ;  /* 0x0000002e02007986 */ /* 0x0001e2000c101514 */
[-C--:B------:R-:W-:Y:S01]  /*96d0*/  LEA.HI.X.SX32 R27, R15, R3.reuse, 0x1, P2 ;  /* 0x000000030f1b7211 */ /* 0x080fe200010f0eff */
[----:B------:R-:W-:Y:S01]  /*96e0*/  IMAD R29, R49, 0xd, RZ ;  /* 0x0000000d311d7824 */ /* 0x000fe200078e02ff */
[----:B------:R-:W-:Y:S01]  /*96f0*/  F2FP.BF16.F32.PACK_AB R47, R7, R6 ;  /* 0x00000006072f723e */ /* 0x000fe200000010ff */
[----:B---3--:R-:W-:Y:S01]  /*9700*/  UIMAD UR4, UR4, UR5, URZ ;  /* 0x00000005040472a4 */ /* 0x008fe2000f8e02ff */
[----:B------:R-:W-:-:S02]  /*9710*/  LEA.HI.X.SX32 R15, R9, R3, 0x1, P6 ;  /* 0x00000003090f7211 */ /* 0x000fc400030f0eff */
[----:B------:R-:W-:Y:S01]  /*9720*/  SHF.L.U32 R7, R49, 0x1, RZ ;  /* 0x0000000131077819 */ /* 0x000fe200000006ff */
[----:B------:R-:W-:Y:S01]  /*9730*/  USHF.L.U32 UR6, UR4, 0x2, URZ ;  /* 0x0000000204067899 */ /* 0x000fe200080006ff */
[C---:B------:R-:W-:Y:S01]  /*9740*/  IADD3 R12, P6, PT, R23.reuse, R2, RZ ;  /* 0x00000002170c7210 */ /* 0x040fe20007fde0ff */
[----:B------:R-:W-:Y:S01]  /*9750*/  UIMAD.WIDE UR4, UR4, 0x4, URZ ;  /* 0x00000004040478a5 */ /* 0x000fe2000f8e02ff */
[----:B------:R-:W-:Y:S02]  /*9760*/  LEA.HI.X.SX32 R23, R23, R3, 0x1, P5 ;  /* 0x0000000317177211 */ /* 0x000fe400028f0eff */
[CC--:B------:R-:W-:Y:S02]  /*9770*/  LEA R5, R49.reuse, R49.reuse, 0x1 ;  /* 0x0000003131057211 */ /* 0x0c0fe400078e08ff */
[CC--:B------:R-:W-:Y:S02]  /*9780*/  LEA R13, R49.reuse, R49.reuse, 0x2 ;  /* 0x00000031310d7211 */ /* 0x0c0fe400078e10ff */
[----:B------:R-:W-:-:S02]  /*9790*/  LEA R17, R49, -R49, 0x3 ;  /* 0x8000003131117211 */ /* 0x000fc400078e18ff */
[----:B------:R-:W-:Y:S02]  /*97a0*/  LEA R21, R49, R49, 0x3 ;  /* 0x0000003131157211 */ /* 0x000fe400078e18ff */
[-C--:B------:R-:W-:Y:S02]  /*97b0*/  IADD3 R8, P4, PT, R9, R2.reuse, RZ ;  /* 0x0000000209087210 */ /* 0x080fe40007f9e0ff */
[-C--:B------:R-:W-:Y:S02]  /*97c0*/  IADD3 R24, P2, PT, R53, R2.reuse, RZ ;  /* 0x0000000235187210 */ /* 0x080fe40007f5e0ff */
[CC--:B------:R-:W-:Y:S02]  /*97d0*/  IADD3 R16, P5, PT, R31.reuse, R2.reuse, RZ ;  /* 0x000000021f107210 */ /* 0x0c0fe40007fbe0ff */
[----:B------:R-:W-:Y:S02]  /*97e0*/  LEA.HI.X.SX32 R31, R31, R3, 0x1, P1 ;  /* 0x000000031f1f7211 */ /* 0x000fe400008f0eff */
[----:B------:R-:W-:-:S02]  /*97f0*/  IADD3 R4, P1, PT, R7, R2, RZ ;  /* 0x0000000207047210 */ /* 0x000fc40007f3e0ff */
[-C--:B------:R-:W-:Y:S02]  /*9800*/  LEA.HI.X.SX32 R9, R5, R3.reuse, 0x1, P4 ;  /* 0x0000000305097211 */ /* 0x080fe400020f0eff */
[-C--:B------:R-:W-:Y:S02]  /*9810*/  LEA.HI.X.SX32 R13, R13, R3.reuse, 0x1, P6 ;  /* 0x000000030d0d7211 */ /* 0x080fe400030f0eff */
[-C--:B------:R-:W-:Y:S02]  /*9820*/  LEA.HI.X.SX32 R17, R17, R3.reuse, 0x1, P5 ;  /* 0x0000000311117211 */ /* 0x080fe400028f0eff */
[-C--:B------:R-:W-:Y:S02]  /*9830*/  LEA.HI.X.SX32 R21, R21, R3.reuse, 0x1, P3 ;  /* 0x0000000315157211 */ /* 0x080fe400018f0eff */
[----:B------:R-:W-:Y:S02]  /*9840*/  LEA.HI.X.SX32 R25, R25, R3, 0x1, P2 ;  /* 0x0000000319197211 */ /* 0x000fe400010f0eff */
[----:B------:R-:W-:-:S02]  /*9850*/  IADD3 R28, P4, PT, R57, R2, RZ ;  /* 0x00000002391c7210 */ /* 0x000fc40007f9e0ff */
[-C--:B------:R-:W-:Y:S02]  /*9860*/  IADD3 R32, P6, PT, R61, R2.reuse, RZ ;  /* 0x000000023d207210 */ /* 0x080fe40007fde0ff */
[CC--:B------:R-:W-:Y:S02]  /*9870*/  LEA R6, P5, R49.reuse, R2.reuse, 0x2 ;  /* 0x0000000231067211 */ /* 0x0c0fe400078a10ff */
[CC--:B------:R-:W-:Y:S02]  /*9880*/  LEA R10, P3, R49.reuse, R2.reuse, 0x3 ;  /* 0x00000002310a7211 */ /* 0x0c0fe400078618ff */
[C---:B------:R-:W-:Y:S02]  /*9890*/  LEA R18, P2, R49.reuse, R2, 0x4 ;  /* 0x0000000231127211 */ /* 0x040fe400078420ff */
[----:B------:R-:W-:Y:S02]  /*98a0*/  LEA.HI.X.SX32 R5, R49, R3, 0x1, P1 ;  /* 0x0000000331057211 */ /* 0x000fe400008f0eff */
[----:B0-----:R-:W-:-:S02]  /*98b0*/  PRMT R2, R46, 0x7632, R2 ;  /* 0x000076322e027816 */ /* 0x001fc40000000002 */
[C---:B------:R-:W-:Y:S02]  /*98c0*/  SHF.L.U32 R11, R49.reuse, 0x2, RZ ;  /* 0x00000002310b7819 */ /* 0x040fe400000006ff */
[----:B------:R-:W-:Y:S01]  /*98d0*/  SHF.L.U32 R19, R49, 0x3, RZ ;  /* 0x0000000331137819 */ /* 0x000fe200000006ff */
[----:B------:R0:W-:Y:S01]  /*98e0*/  STG.E.U16 desc[UR20][R4.64], R2 ;  /* 0x0000000204007986 */ /* 0x0001e2000c101514 */
[-C--:B------:R-:W-:Y:S02]  /*98f0*/  LEA.HI.X.SX32 R7, R7, R3.reuse, 0x1, P5 ;  /* 0x0000000307077211 */ /* 0x080fe400028f0eff */
[----:B------:R-:W-:Y:S02]  /*9900*/  F2FP.BF16.F32.PACK_AB R34, R35, R34 ;  /* 0x000000222322723e */ /* 0x000fe400000010ff */
[-C--:B------:R-:W-:Y:S01]  /*9910*/  LEA.HI.X.SX32 R29, R29, R3.reuse, 0x1, P4 ;  /* 0x000000031d1d7211 */ /* 0x080fe200020f0eff */
[----:B------:R1:W-:Y:S01]  /*9920*/  STG.E.U16 desc[UR20][R6.64], R47 ;  /* 0x0000002f06007986 */ /* 0x0003e2000c101514 */
[----:B------:R-:W-:-:S02]  /*9930*/  LEA.HI.X.SX32 R11, R11, R3, 0x1, P3 ;  /* 0x000000030b0b7211 */ /* 0x000fc400018f0eff */
[-C--:B------:R-:W-:Y:S02]  /*9940*/  LEA.HI.X.SX32 R19, R19, R3.reuse, 0x1, P2 ;  /* 0x0000000313137211 */ /* 0x080fe400010f0eff */
[----:B------:R-:W-:Y:S01]  /*9950*/  LEA.HI.X.SX32 R33, R33, R3, 0x1, P6 ;  /* 0x0000000321217211 */ /* 0x000fe200030f0eff */
[----:B0-----:R-:W0:Y:S01]  /*9960*/  LDC.64 R4, c[0x0][0x3a0] ;  /* 0x0000e800ff047b82 */ /* 0x001e220000000a00 */
[----:B------:R-:W-:Y:S02]  /*9970*/  PRMT R3, R47, 0x7632, R3 ;  /* 0x000076322f037816 */ /* 0x000fe40000000003 */
[----:B------:R-:W-:Y:S02]  /*9980*/  F2FP.BF16.F32.PACK_AB R36, R37, R36 ;  /* 0x000000242524723e */ /* 0x000fe400000010ff */
[----:B------:R-:W-:Y:S01]  /*9990*/  F2FP.BF16.F32.PACK_AB R38, R39, R38 ;  /* 0x000000262726723e */ /* 0x000fe200000010ff */
[----:B------:R3:W-:Y:S01]  /*99a0*/  STG.E.U16 desc[UR20][R8.64], R3 ;  /* 0x0000000308007986 */ /* 0x0007e2000c101514 */
[----:B-1----:R-:W-:-:S02]  /*99b0*/  PRMT R7, R34, 0x7632, R7 ;  /* 0x0000763222077816 */ /* 0x002fc40000000007 */
[----:B------:R-:W-:Y:S01]  /*99c0*/  PRMT R2, R36, 0x7632, R2 ;  /* 0x0000763224027816 */ /* 0x000fe20000000002 */
[----:B------:R1:W-:Y:S01]  /*99d0*/  STG.E.U16 desc[UR20][R10.64], R34 ;  /* 0x000000220a007986 */ /* 0x0003e2000c101514 */
[----:B------:R-:W-:Y:S02]  /*99e0*/  F2FP.BF16.F32.PACK_AB R40, R41, R40 ;  /* 0x000000282928723e */ /* 0x000fe400000010ff */
[----:B------:R-:W-:Y:S01]  /*99f0*/  F2FP.BF16.F32.PACK_AB R42, R43, R42 ;  /* 0x0000002a2b2a723e */ /* 0x000fe200000010ff */
[----:B------:R4:W-:Y:S01]  /*9a00*/  STG.E.U16 desc[UR20][R12.64], R7 ;  /* 0x000000070c007986 */ /* 0x0009e2000c101514 */
[----:B------:R-:W-:Y:S02]  /*9a10*/  F2FP.BF16.F32.PACK_AB R44, R45, R44 ;  /* 0x0000002c2d2c723e */ /* 0x000fe400000010ff */
[C---:B---3--:R-:W-:Y:S01]  /*9a20*/  SHF.L.U32 R3, R0.reuse, 0x2, RZ ;  /* 0x0000000200037819 */ /* 0x048fe200000006ff */
[----:B------:R3:W-:Y:S01]  /*9a30*/  STG.E.U16 desc[UR20][R14.64], R36 ;  /* 0x000000240e007986 */ /* 0x0007e2000c101514 */
[----:B------:R-:W-:Y:S01]  /*9a40*/  IMAD.HI R0, R0, 0x4, RZ ;  /* 0x0000000400007827 */ /* 0x000fe200078e02ff */
[----:B-1----:R-:W-:-:S02]  /*9a50*/  PRMT R10, R38, 0x7632, R10 ;  /* 0x00007632260a7816 */ /* 0x002fc4000000000a */
[----:B------:R0:W-:Y:S01]  /*9a60*/  STG.E.U16 desc[UR20][R16.64], R2 ;  /* 0x0000000210007986 */ /* 0x0001e2000c101514 */
[----:B----4-:R-:W-:-:S03]  /*9a70*/  PRMT R12, R40, 0x7632, R12 ;  /* 0x00007632280c7816 */ /* 0x010fc6000000000c */
[----:B------:R1:W-:Y:S01]  /*9a80*/  STG.E.U16 desc[UR20][R18.64], R38 ;  /* 0x0000002612007986 */ /* 0x0003e2000c101514 */
[----:B---3--:R-:W-:-:S03]  /*9a90*/  PRMT R14, R42, 0x7632, R14 ;  /* 0x000076322a0e7816 */ /* 0x008fc6000000000e */
[----:B------:R1:W-:Y:S01]  /*9aa0*/  STG.E.U16 desc[UR20][R20.64], R10 ;  /* 0x0000000a14007986 */ /* 0x0003e2000c101514 */
[----:B0-----:R-:W-:-:S03]  /*9ab0*/  IADD3 R2, P1, P2, R3, UR6, R4 ;  /* 0x0000000603027c10 */ /* 0x001fc6000fa3e004 */
[----:B------:R1:W-:Y:S01]  /*9ac0*/  STG.E.U16 desc[UR20][R22.64], R40 ;  /* 0x0000002816007986 */ /* 0x0003e2000c101514 */
[----:B------:R-:W-:Y:S02]  /*9ad0*/  PRMT R16, R44, 0x7632, R16 ;  /* 0x000076322c107816 */ /* 0x000fe40000000010 */
[----:B------:R-:W-:Y:S01]  /*9ae0*/  IADD3.X R3, PT, PT, R0, UR5, R5, P1, P2 ;  /* 0x0000000500037c10 */ /* 0x000fe20008fe4405 */
[----:B------:R1:W-:Y:S04]  /*9af0*/  STG.E.U16 desc[UR20][R24.64], R12 ;  /* 0x0000000c18007986 */ /* 0x0003e8000c101514 */
[----:B------:R1:W-:Y:S04]  /*9b00*/  STG.E.U16 desc[UR20][R26.64], R42 ;  /* 0x0000002a1a007986 */ /* 0x0003e8000c101514 */
[----:B------:R1:W-:Y:S04]  /*9b10*/  STG.E.U16 desc[UR20][R28.64], R14 ;  /* 0x0000000e1c007986 */ /* 0x0003e8000c101514 */
[----:B------:R1:W-:Y:S04]  /*9b20*/  STG.E.U16 desc[UR20][R30.64], R44 ;  /* 0x0000002c1e007986 */ /* 0x0003e8000c101514 */
[----:B------:R1:W-:Y:S04]  /*9b30*/  STG.E.U16 desc[UR20][R32.64], R16 ;  /* 0x0000001020007986 */ /* 0x0003e8000c101514 */
[----:B------:R1:W-:Y:S01]  /*9b40*/  STG.E desc[UR20][R2.64], R135 ;  /* 0x0000008702007986 */ /* 0x0003e2000c101914 */
[----:B--2---:R-:W-:Y:S06]  /*9b50*/  BAR.SYNC.DEFER_BLOCKING 0x0 ;  /* 0x0000000000007b1d */ /* 0x004fec0000010000 */
[----:B------:R-:W-:Y:S05]  /*9b60*/  @P0 BRA `(.L_x_20) ;  /* 0x0000000000a00947 */ /* 0x000fea0003800000 */
[----:B------:R-:W0:Y:S01]  /*9b70*/  S2UR UR5, SR_CgaCtaId ;  /* 0x00000000000579c3 */ /* 0x000e220000008800 */
[----:B------:R-:W-:Y:S01]  /*9b80*/  NOP ;  /* 0x0000000000007918 */ /* 0x000fe20000000000 */
[----:B------:R-:W-:Y:S01]  /*9b90*/  UMOV UR4, 0x50 ;  /* 0x0000005000047882 */ /* 0x000fe20000000000 */
[----:B------:R-:W-:Y:S01]  /*9ba0*/  MOV R0, UR7 ;  /* 0x0000000700007c02 */ /* 0x000fe20008000f00 */
[----:B------:R-:W-:Y:S01]  /*9bb0*/  HFMA2 R7, -RZ, RZ, 0, 5.9604644775390625e-08 ;  /* 0x00000001ff077431 */ /* 0x000fe200000001ff */
[----:B-1----:R-:W-:Y:S02]  /*9bc0*/  MOV R3, 0xffff ;  /* 0x0000ffff00037802 */ /* 0x002fe40000000f00 */
[----:B------:R-:W-:-:S04]  /*9bd0*/  LOP3.LUT R0, R0, 0xffff, RZ, 0xc0, !PT ;  /* 0x0000ffff00007812 */ /* 0x000fc800078ec0ff */
[----:B------:R-:W-:-:S04]  /*9be0*/  SHF.R.U32.HI R0, RZ, 0x5, R0 ;  /* 0x00000005ff007819 */ /* 0x000fc80000011600 */
[----:B------:R-:W-:Y:S02]  /*9bf0*/  IADD3 R2, PT, PT, R0, 0x10, RZ ;  /* 0x0000001000027810 */ /* 0x000fe40007ffe0ff */
[----:B------:R-:W-:Y:S01]  /*9c00*/  SHF.L.U32 R0, R3, R0, RZ ;  /* 0x0000000003007219 */ /* 0x000fe200000006ff */
[----:B0-----:R-:W-:Y:S01]  /*9c10*/  ULEA UR6, UR5, UR4, 0x18 ;  /* 0x0000000405067291 */ /* 0x001fe2000f8ec0ff */
[----:B------:R-:W-:-:S04]  /*9c20*/  SHF.L.U32 R3, R7, R2, RZ ;  /* 0x0000000207037219 */ /* 0x000fc800000006ff */
[----:B------:R-:W-:-:S04]  /*9c30*/  LOP3.LUT R0, R3, R0, RZ, 0xfc, !PT ;  /* 0x0000000003007212 */ /* 0x000fc800078efcff */
[----:B------:R-:W0:Y:S01]  /*9c40*/  LDS R5, [UR6] ;  /* 0x00000006ff057984 */ /* 0x000e220008000800 */
[C---:B------:R-:W-:Y:S02]  /*9c50*/  LOP3.LUT R2, R0.reuse, 0xffff, RZ, 0xc0, !PT ;  /* 0x0000ffff00027812 */ /* 0x040fe400078ec0ff */
[----:B0-----:R-:W-:-:S04]  /*9c60*/  LOP3.LUT R3, R0, 0xffff, R5, 0x80, !PT ;  /* 0x0000ffff00037812 */ /* 0x001fc800078e8005 */
[----:B------:R-:W-:-:S13]  /*9c70*/  ISETP.NE.AND P0, PT, R3, R2, PT ;  /* 0x000000020300720c */ /* 0x000fda0003f05270 */
[----:B------:R-:W-:Y:S05]  /*9c80*/  @P0 BRA `(.L_x_21) ;  /* 0x0000000000500947 */ /* 0x000fea0003800000 */
[----:B------:R-:W-:Y:S02]  /*9c90*/  SHF.R.U32.HI R5, RZ, 0x10, R5 ;  /* 0x00000010ff057819 */ /* 0x000fe40000011605 */
[----:B------:R-:W-:-:S04]  /*9ca0*/  SHF.R.U32.HI R2, RZ, 0x10, R0 ;  /* 0x00000010ff027819 */ /* 0x000fc80000011600 */
[----:B------:R-:W-:-:S04]  /*9cb0*/  LOP3.LUT R5, R5, R2, RZ, 0xc0, !PT ;  /* 0x0000000205057212 */ /* 0x000fc800078ec0ff */
[----:B------:R-:W-:-:S13]  /*9cc0*/  ISETP.NE.AND P0, PT, R5, R2, PT ;  /* 0x000000020500720c */ /* 0x000fda0003f05270 */
[----:B------:R-:W-:Y:S05]  /*9cd0*/  @P0 BRA `(.L_x_22) ;  /* 0x0000000000300947 */ /* 0x000fea0003800000 */
[----:B------:R-:W-:Y:S01]  /*9ce0*/  R2UR UR4, R0 ;  /* 0x00000000000472ca */ /* 0x000fe200000e0000 */
[----:B------:R-:W-:Y:S01]  /*9cf0*/  VOTEU.ANY UR5, UPT, PT ;  /* 0x0000000000057886 */ /* 0x000fe200038e0100 */
[----:B------:R-:W0:Y:S01]  /*9d00*/  S2R R0, SR_LANEID ;  /* 0x0000000000007919 */ /* 0x000e220000000000 */
[----:B------:R-:W-:-:S10]  /*9d10*/  UFLO.U32 UR5, UR5 ;  /* 0x00000005000572bd */ /* 0x000fd400080e0000 */
[----:B------:R-:W-:-:S06]  /*9d20*/  ULOP3.LUT UR4, URZ, UR4, URZ, 0x33, !UPT ;  /* 0x00000004ff047292 */ /* 0x000fcc000f8e33ff */
[----:B------:R-:W-:-:S04]  /*9d30*/  MOV R2, UR4 ;  /* 0x0000000400027c02 */ /* 0x000fc80008000f00 */
[----:B------:R-:W1:Y:S02]  /*9d40*/  REDUX UR7, R2 ;  /* 0x00000000020773c4 */ /* 0x000e640000000000 */
[----:B------:R2:W-:Y:S01]  /*9d50*/  UTCATOMSWS.AND URZ, UR4 ;  /* 0x0000000400ff79e3 */ /* 0x0005e20008000000 */
[----:B0-----:R-:W-:Y:S02]  /*9d60*/  ISETP.EQ.U32.AND P0, PT, R0, UR5, PT ;  /* 0x0000000500007c0c */ /* 0x001fe4000bf02070 */
[----:B-1----:R-:W-:-:S11]  /*9d70*/  MOV R0, UR7 ;  /* 0x0000000700007c02 */ /* 0x002fd60008000f00 */
[----:B------:R2:W-:Y:S01]  /*9d80*/  @P0 ATOMS.AND RZ, [UR6], R0 ;  /* 0x00000000ffff098c */ /* 0x0005e2000a800006 */
[----:B------:R-:W-:Y:S05]  /*9d90*/  BRA `(.L_x_20) ;  /* 0x0000000000147947 */ /* 0x000fea0003800000 */
.L_x_22:
[----:B------:R-:W-:-:S07]  /*9da0*/  MOV R2, 0x9dc0 ;  /* 0x00009dc000027802 */ /* 0x000fce0000000f00 */
[----:B------:R-:W-:Y:S05]  /*9db0*/  CALL.REL.NOINC `($__internal_0_$__cuda_sm10x_tcgen05_guardrail_trap_col_being_dealloced_not_returned_by_alloc) ;  /* 0x0000000000447944 */ /* 0x000fea0003c00000 */
[----:B------:R-:W-:Y:S05]  /*9dc0*/  BRA `(.L_x_20) ;  /* 0x0000000000087947 */ /* 0x000fea0003800000 */
.L_x_21:
[----:B------:R-:W-:-:S07]  /*9dd0*/  MOV R2, 0x9df0 ;  /* 0x00009df000027802 */ /* 0x000fce0000000f00 */
[----:B------:R-:W-:Y:S05]  /*9de0*/  CALL.REL.NOINC `($__internal_2_$__cuda_sm10x_tcgen05_guardrail_trap_unallocated_columns_being_dealloced) ;  /* 0x0000000000507944 */ /* 0x000fea0003c00000 */
.L_x_20:
[----:B------:R-:W-:Y:S01]  /*9df0*/  NOP ;  /* 0x0000000000007918 */ /* 0x000fe20000000000 */
[----:B--2---:R-:W-:Y:S05]  /*9e00*/  EXIT ;  /* 0x000000000000794d */ /* 0x004fea0003800000 */
.L_x_8:
[----:B------:R-:W1:Y:S02]  /*9e10*/  SYNCS.PHASECHK.TRANS64.TRYWAIT P4, [UR5+0x3000], RZ ;  /* 0x003000ffff0075a7 */ /* 0x000e640008081105 */
[----:B-1----:R-:W-:Y:S05]  /*9e20*/  @!P4 BRA `(.L_x_8) ;  /* 0xfffffffc00f8c947 */ /* 0x002fea000383ffff */
[----:B------:R-:W-:Y:S05]  /*9e30*/  BRA `(.L_x_7) ;  /* 0xffffff7400787947 */ /* 0x000fea000383ffff */
.L_x_14:
[----:B------:R-:W1:Y:S02]  /*9e40*/  SYNCS.PHASECHK.TRANS64.TRYWAIT P2, [UR5+0x5010], RZ ;  /* 0x005010ffff0075a7 */ /* 0x000e640008041105 */
[----:B-1----:R-:W-:Y:S05]  /*9e50*/  @!P2 BRA `(.L_x_14) ;  /* 0xfffffffc00f8a947 */ /* 0x002fea000383ffff */
[----:B------:R-:W-:Y:S05]  /*9e60*/  BRA `(.L_x_23) ;  /* 0xffffffb400c47947 */ /* 0x000fea000383ffff */
.L_x_15:
[----:B------:R-:W1:Y:S02]  /*9e70*/  SYNCS.PHASECHK.TRANS64.TRYWAIT P2, [UR8], R34 ;  /* 0x00000022ff0075a7 */ /* 0x000e640008041108 */
[----:B-1----:R-:W-:Y:S05]  /*9e80*/  @!P2 BRA `(.L_x_15) ;  /* 0xfffffffc00f8a947 */ /* 0x002fea000383ffff */
[----:B------:R-:W-:Y:S05]  /*9e90*/  BRA `(.L_x_24) ;  /* 0xffffffd4007c7947 */ /* 0x000fea000383ffff */
.L_x_19:
[----:B------:R-:W0:Y:S02]  /*9ea0*/  SYNCS.PHASECHK.TRANS64.TRYWAIT P4, [UR8], R2 ;  /* 0x00000002ff0075a7 */ /* 0x000e240008081108 */
[----:B0-----:R-:W-:Y:S05]  /*9eb0*/  @!P4 BRA `(.L_x_19) ;  /* 0xfffffffc00f8c947 */ /* 0x001fea000383ffff */
[----:B------:R-:W-:Y:S05]  /*9ec0*/  BRA `(.L_x_18) ;  /* 0xfffffff0005c7947 */ /* 0x000fea000383ffff */
        .weak           $__internal_0_$__cuda_sm10x_tcgen05_guardrail_trap_col_being_dealloced_not_returned_by_alloc
        .type           $__internal_0_$__cuda_sm10x_tcgen05_guardrail_trap_col_being_dealloced_not_returned_by_alloc,@function
        .size           $__internal_0_$__cuda_sm10x_tcgen05_guardrail_trap_col_being_dealloced_not_returned_by_alloc,($__internal_1_$__cuda_sm10x_tcgen05_guardrail_trap_phase_invalid_during_alloc - $__internal_0_$__cuda_sm10x_tcgen05_guardrail_trap_col_being_dealloced_not_returned_by_alloc)
$__internal_0_$__cuda_sm10x_tcgen05_guardrail_trap_col_being_dealloced_not_returned_by_alloc:
[----:B------:R-:W-:Y:S05]  /*9ed0*/  BPT.TRAP 0x1 ;  /* 0x000000040000795c */ /* 0x000fea0000300000 */
[----:B------:R-:W-:-:S04]  /*9ee0*/  MOV R3, 0x0 ;  /* 0x0000000000037802 */ /* 0x000fc80000000f00 */
[----:B------:R-:W-:Y:S05]  /*9ef0*/  RET.REL.NODEC R2 `(attn_fwd) ;  /* 0xffffff6002407950 */ /* 0x000fea0003c3ffff */
        .weak           $__internal_1_$__cuda_sm10x_tcgen05_guardrail_trap_phase_invalid_during_alloc
        .type           $__internal_1_$__cuda_sm10x_tcgen05_guardrail_trap_phase_invalid_during_alloc,@function
        .size           $__internal_1_$__cuda_sm10x_tcgen05_guardrail_trap_phase_invalid_during_alloc,($__internal_2_$__cuda_sm10x_tcgen05_guardrail_trap_unallocated_columns_being_dealloced - $__internal_1_$__cuda_sm10x_tcgen05_guardrail_trap_phase_invalid_during_alloc)
$__internal_1_$__cuda_sm10x_tcgen05_guardrail_trap_phase_invalid_during_alloc:
[----:B------:R-:W-:Y:S05]  /*9f00*/  BPT.TRAP 0x1 ;  /* 0x000000040000795c */ /* 0x000fea0000300000 */
[----:B------:R-:W-:-:S04]  /*9f10*/  HFMA2 R5, -RZ, RZ, 0, 0 ;  /* 0x00000000ff057431 */ /* 0x000fc800000001ff */
[----:B------:R-:W-:Y:S05]  /*9f20*/  RET.REL.NODEC R4 `(attn_fwd) ;  /* 0xffffff6004347950 */ /* 0x000fea0003c3ffff */
        .weak           $__internal_2_$__cuda_sm10x_tcgen05_guardrail_trap_unallocated_columns_being_dealloced
        .type           $__internal_2_$__cuda_sm10x_tcgen05_guardrail_trap_unallocated_columns_being_dealloced,@function
        .size           $__internal_2_$__cuda_sm10x_tcgen05_guardrail_trap_unallocated_columns_being_dealloced,(.L_x_28 - $__internal_2_$__cuda_sm10x_tcgen05_guardrail_trap_unallocated_columns_being_dealloced)
$__internal_2_$__cuda_sm10x_tcgen05_guardrail_trap_unallocated_columns_being_dealloced:
[----:B------:R-:W-:Y:S05]  /*9f30*/  BPT.TRAP 0x1 ;  /* 0x000000040000795c */ /* 0x000fea0000300000 */
[----:B------:R-:W-:-:S04]  /*9f40*/  MOV R3, 0x0 ;  /* 0x0000000000037802 */ /* 0x000fc80000000f00 */
[----:B------:R-:W-:Y:S05]  /*9f50*/  RET.REL.NODEC R2 `(attn_fwd) ;  /* 0xffffff6002287950 */ /* 0x000fea0003c3ffff */
.L_x_25:
[----:B------:R-:W-:-:S00]  /*9f60*/  BRA `(.L_x_25) ;  /* 0xfffffffc00fc7947 */ /* 0x000fc0000383ffff */
[----:B------:R-:W-:-:S00]  /*9f70*/  NOP ;  /* 0x0000000000007918 */ /* 0x000fc00000000000 */
        /* <DEDUP_REMOVED lines=8> */
.L_x_28:


//--------------------- .nv.global.init           --------------------------
	.section	.nv.global.init,"aw",@progbits
.nv.global.init:
	.type		_$_str,@object
	.size		_$_str,(.L_3 - _$_str)
_$_str:
        /*0000*/ 	.byte	0x5f, 0x5f, 0x43, 0x55, 0x44, 0x41, 0x5f, 0x46, 0x54, 0x5a, 0x00
.L_3:


//--------------------- .nv.shared.attn_fwd       --------------------------
	.section	.nv.shared.attn_fwd,"aw",@nobits
	.sectionflags	@""
	.align	16
	.zero		1024


//--------------------- .nv.shared.reserved.0     --------------------------
	.section	.nv.shared.reserved.0,"aw",@nobits
	.align	8
	.weak		__nv_reservedSMEM_offset_0_alias
	.size		__nv_reservedSMEM_offset_0_alias, 0, 64
	.other		__nv_reservedSMEM_offset_0_alias,@"STO_CUDA_RESERVED_SHARED STV_DEFAULT"
__nv_reservedSMEM_offset_0_alias:
	.zero		0
.nv.shared.reserved.0:
	.zero		64
	.weak		__nv_reservedSMEM_allocation_phase
	.type		__nv_reservedSMEM_allocation_phase,@object
	.size		__nv_reservedSMEM_allocation_phase,(.L_0 - __nv_reservedSMEM_allocation_phase)
__nv_reservedSMEM_allocation_phase:
	.zero		1
.L_0:
	.zero		7
	.weak		__nv_reservedSMEM_devtool_atexit_pc
	.type		__nv_reservedSMEM_devtool_atexit_pc,@object
	.size		__nv_reservedSMEM_devtool_atexit_pc,(__nv_reservedSMEM_allocation_mask - __nv_reservedSMEM_devtool_atexit_pc)
__nv_reservedSMEM_devtool_atexit_pc:
	.zero		8
	.weak		__nv_reservedSMEM_allocation_mask
	.type		__nv_reservedSMEM_allocation_mask,@object
	.size		__nv_reservedSMEM_allocation_mask,(.L_2 - __nv_reservedSMEM_allocation_mask)
__nv_reservedSMEM_allocation_mask:
	.zero		4
.L_2:


//--------------------- .nv.constant0.attn_fwd    --------------------------
	.section	.nv.constant0.attn_fwd,"a",@progbits
	.sectionflags	@""
	.align	4
.nv.constant0.attn_fwd:
	.zero		1032


//--------------------- SYMBOLS --------------------------

	.type		.nv.reservedSmem.offset0,@object
	.size		.nv.reservedSmem.offset0,0x4
	.type		.nv.reservedSmem.cap,@object
	.size		.nv.reservedSmem.cap,0x4
